//
// Generated by NVIDIA NVVM Compiler
//
// Compiler Build ID: CL-36424714
// Cuda compilation tools, release 13.0, V13.0.88
// Based on NVVM 20.0.0
//

.version 9.0
.target sm_100
.address_size 64

	// .globl	_Z5alignPcS_Piii
.extern .func  (.param .b32 func_retval0) vprintf
(
	.param .b64 vprintf_param_0,
	.param .b64 vprintf_param_1
)
;
.global .align 1 .b8 $str[24] = {10, 65, 108, 105, 103, 110, 109, 101, 110, 116, 32, 35, 37, 100, 32, 58, 10, 37, 115, 10, 37, 115, 10};

.visible .entry _Z5alignPcS_Piii(
	.param .u64 .ptr .align 1 _Z5alignPcS_Piii_param_0,
	.param .u64 .ptr .align 1 _Z5alignPcS_Piii_param_1,
	.param .u64 .ptr .align 1 _Z5alignPcS_Piii_param_2,
	.param .u32 _Z5alignPcS_Piii_param_3,
	.param .u32 _Z5alignPcS_Piii_param_4
)
{
	.local .align 8 .b8 	__local_depot0[454240];
	.reg .b64 	%SP;
	.reg .b64 	%SPL;
	.reg .pred 	%p<67>;
	.reg .b16 	%rs<85>;
	.reg .b32 	%r<236>;
	.reg .b64 	%rd<145>;

	mov.u64 	%SPL, __local_depot0;
	cvta.local.u64 	%SP, %SPL;
	ld.param.u64 	%rd38, [_Z5alignPcS_Piii_param_0];
	ld.param.u64 	%rd39, [_Z5alignPcS_Piii_param_1];
	ld.param.u64 	%rd37, [_Z5alignPcS_Piii_param_2];
	ld.param.u32 	%r217, [_Z5alignPcS_Piii_param_3];
	ld.param.u32 	%r96, [_Z5alignPcS_Piii_param_4];
	cvta.to.global.u64 	%rd1, %rd39;
	cvta.to.global.u64 	%rd2, %rd38;
	add.u64 	%rd3, %SPL, 0;
	add.u64 	%rd4, %SPL, 362404;
	add.u64 	%rd5, %SPL, 363006;
	add.u64 	%rd6, %SPL, 363608;
	mov.u32 	%r97, %tid.x;
	mov.u32 	%r98, %ctaid.x;
	mov.u32 	%r99, %ntid.x;
	mad.lo.s32 	%r1, %r98, %r99, %r97;
	setp.ge.s32 	%p1, %r1, %r96;
	@%p1 bra 	$L__BB0_77;
	setp.lt.s32 	%p2, %r217, 0;
	@%p2 bra 	$L__BB0_13;
	add.s32 	%r2, %r217, 1;
	and.b32  	%r3, %r2, 7;
	setp.lt.u32 	%p3, %r217, 7;
	mov.b32 	%r199, 0;
	@%p3 bra 	$L__BB0_5;
	and.b32  	%r199, %r2, -8;
	mov.b32 	%r202, 0;
$L__BB0_4:
	.pragma "nounroll";
	neg.s32 	%r102, %r202;
	cvt.u64.u32 	%rd44, %r202;
	mul.wide.u32 	%rd45, %r202, 4;
	add.s64 	%rd46, %rd3, %rd45;
	st.local.u32 	[%rd46], %r102;
	mul.wide.u32 	%rd47, %r202, 1200;
	add.s64 	%rd48, %rd46, %rd47;
	st.local.u32 	[%rd48], %r102;
	add.s64 	%rd49, %rd6, %rd44;
	mov.b16 	%rs3, 108;
	st.local.u8 	[%rd49], %rs3;
	mul.wide.u32 	%rd50, %r202, 300;
	add.s64 	%rd51, %rd49, %rd50;
	mov.b16 	%rs4, 117;
	st.local.u8 	[%rd51], %rs4;
	not.b32 	%r103, %r202;
	st.local.u32 	[%rd46+4], %r103;
	st.local.u32 	[%rd48+1204], %r103;
	st.local.u8 	[%rd49+1], %rs3;
	st.local.u8 	[%rd51+301], %rs4;
	sub.s32 	%r104, -2, %r202;
	st.local.u32 	[%rd46+8], %r104;
	st.local.u32 	[%rd48+2408], %r104;
	st.local.u8 	[%rd49+2], %rs3;
	st.local.u8 	[%rd51+602], %rs4;
	sub.s32 	%r105, -3, %r202;
	st.local.u32 	[%rd46+12], %r105;
	st.local.u32 	[%rd48+3612], %r105;
	st.local.u8 	[%rd49+3], %rs3;
	st.local.u8 	[%rd51+903], %rs4;
	sub.s32 	%r106, -4, %r202;
	st.local.u32 	[%rd46+16], %r106;
	st.local.u32 	[%rd48+4816], %r106;
	st.local.u8 	[%rd49+4], %rs3;
	st.local.u8 	[%rd51+1204], %rs4;
	sub.s32 	%r107, -5, %r202;
	st.local.u32 	[%rd46+20], %r107;
	st.local.u32 	[%rd48+6020], %r107;
	st.local.u8 	[%rd49+5], %rs3;
	st.local.u8 	[%rd51+1505], %rs4;
	sub.s32 	%r108, -6, %r202;
	st.local.u32 	[%rd46+24], %r108;
	st.local.u32 	[%rd48+7224], %r108;
	st.local.u8 	[%rd49+6], %rs3;
	st.local.u8 	[%rd51+1806], %rs4;
	sub.s32 	%r109, -7, %r202;
	st.local.u32 	[%rd46+28], %r109;
	st.local.u32 	[%rd48+8428], %r109;
	st.local.u8 	[%rd49+7], %rs3;
	st.local.u8 	[%rd51+2107], %rs4;
	add.s32 	%r202, %r202, 8;
	setp.eq.s32 	%p4, %r202, %r199;
	@%p4 bra 	$L__BB0_5;
	bra.uni 	$L__BB0_4;
$L__BB0_5:
	setp.eq.s32 	%p5, %r3, 0;
	@%p5 bra 	$L__BB0_13;
	setp.lt.u32 	%p6, %r3, 4;
	@%p6 bra 	$L__BB0_8;
	neg.s32 	%r110, %r199;
	cvt.u64.u32 	%rd52, %r199;
	mul.wide.u32 	%rd53, %r199, 4;
	add.s64 	%rd54, %rd3, %rd53;
	st.local.u32 	[%rd54], %r110;
	mul.wide.u32 	%rd55, %r199, 1200;
	add.s64 	%rd56, %rd54, %rd55;
	st.local.u32 	[%rd56], %r110;
	add.s64 	%rd57, %rd6, %rd52;
	mov.b16 	%rs5, 108;
	st.local.u8 	[%rd57], %rs5;
	mul.wide.u32 	%rd58, %r199, 300;
	add.s64 	%rd59, %rd57, %rd58;
	mov.b16 	%rs6, 117;
	st.local.u8 	[%rd59], %rs6;
	not.b32 	%r111, %r199;
	st.local.u32 	[%rd54+4], %r111;
	st.local.u32 	[%rd56+1204], %r111;
	st.local.u8 	[%rd57+1], %rs5;
	st.local.u8 	[%rd59+301], %rs6;
	sub.s32 	%r112, -2, %r199;
	st.local.u32 	[%rd54+8], %r112;
	st.local.u32 	[%rd56+2408], %r112;
	st.local.u8 	[%rd57+2], %rs5;
	st.local.u8 	[%rd59+602], %rs6;
	sub.s32 	%r113, -3, %r199;
	st.local.u32 	[%rd54+12], %r113;
	st.local.u32 	[%rd56+3612], %r113;
	st.local.u8 	[%rd57+3], %rs5;
	st.local.u8 	[%rd59+903], %rs6;
	add.s32 	%r199, %r199, 4;
$L__BB0_8:
	and.b32  	%r114, %r2, 3;
	setp.eq.s32 	%p7, %r114, 0;
	@%p7 bra 	$L__BB0_13;
	setp.eq.s32 	%p8, %r114, 1;
	@%p8 bra 	$L__BB0_11;
	neg.s32 	%r115, %r199;
	cvt.u64.u32 	%rd60, %r199;
	mul.wide.u32 	%rd61, %r199, 4;
	add.s64 	%rd62, %rd3, %rd61;
	st.local.u32 	[%rd62], %r115;
	mul.wide.u32 	%rd63, %r199, 1200;
	add.s64 	%rd64, %rd62, %rd63;
	st.local.u32 	[%rd64], %r115;
	add.s64 	%rd65, %rd6, %rd60;
	mov.b16 	%rs7, 108;
	st.local.u8 	[%rd65], %rs7;
	mul.wide.u32 	%rd66, %r199, 300;
	add.s64 	%rd67, %rd65, %rd66;
	mov.b16 	%rs8, 117;
	st.local.u8 	[%rd67], %rs8;
	not.b32 	%r116, %r199;
	st.local.u32 	[%rd62+4], %r116;
	st.local.u32 	[%rd64+1204], %r116;
	st.local.u8 	[%rd65+1], %rs7;
	st.local.u8 	[%rd67+301], %rs8;
	add.s32 	%r199, %r199, 2;
$L__BB0_11:
	and.b32  	%r117, %r217, 1;
	setp.eq.b32 	%p9, %r117, 1;
	@%p9 bra 	$L__BB0_13;
	neg.s32 	%r118, %r199;
	cvt.u64.u32 	%rd68, %r199;
	mul.wide.u32 	%rd69, %r199, 4;
	add.s64 	%rd70, %rd3, %rd69;
	st.local.u32 	[%rd70], %r118;
	mul.wide.u32 	%rd71, %r199, 1200;
	add.s64 	%rd72, %rd70, %rd71;
	st.local.u32 	[%rd72], %r118;
	add.s64 	%rd73, %rd6, %rd68;
	mov.b16 	%rs9, 108;
	st.local.u8 	[%rd73], %rs9;
	mul.wide.u32 	%rd74, %r199, 300;
	add.s64 	%rd75, %rd73, %rd74;
	mov.b16 	%rs10, 117;
	st.local.u8 	[%rd75], %rs10;
$L__BB0_13:
	setp.lt.s32 	%p10, %r217, 1;
	@%p10 bra 	$L__BB0_19;
	mul.lo.s32 	%r10, %r217, %r1;
	add.s32 	%r11, %r10, -1;
	and.b32  	%r12, %r217, 3;
	and.b32  	%r13, %r217, 1;
	and.b32  	%r120, %r217, 2147483644;
	neg.s32 	%r14, %r120;
	mov.b32 	%r203, 1;
$L__BB0_15:
	mov.u32 	%r17, %r203;
	setp.lt.u32 	%p11, %r217, 4;
	cvt.s64.s32 	%rd76, %r17;
	add.s64 	%rd77, %rd2, %rd76;
	ld.global.u8 	%rs1, [%rd77+-1];
	mul.wide.s32 	%rd78, %r17, 1204;
	add.s64 	%rd79, %rd3, %rd78;
	add.s64 	%rd7, %rd79, -1204;
	mov.b32 	%r210, 1;
	@%p11 bra 	$L__BB0_27;
	mul.wide.u32 	%rd80, %r17, 301;
	add.s64 	%rd81, %rd6, %rd80;
	add.s64 	%rd138, %rd81, 2;
	mov.b32 	%r205, 0;
	mov.u64 	%rd137, %rd7;
	mov.u32 	%r204, %r10;
	mov.u32 	%r206, %r14;
$L__BB0_17:
	.pragma "nounroll";
	cvt.s64.s32 	%rd82, %r204;
	add.s64 	%rd83, %rd1, %rd82;
	add.s64 	%rd11, %rd83, 1;
	ld.global.u8 	%rs11, [%rd83];
	setp.ne.s16 	%p12, %rs1, %rs11;
	@%p12 bra 	$L__BB0_24;
	ld.local.u32 	%r124, [%rd137];
	add.s32 	%r207, %r124, 1;
	bra.uni 	$L__BB0_25;
$L__BB0_19:
	setp.eq.s32 	%p38, %r217, 0;
	mov.b32 	%r213, 0;
	@%p38 bra 	$L__BB0_39;
	mad.lo.s32 	%r18, %r217, %r1, -1;
	mov.b32 	%r213, 0;
	mov.u32 	%r216, %r217;
$L__BB0_21:
	mul.wide.s32 	%rd94, %r216, 301;
	add.s64 	%rd95, %rd6, %rd94;
	cvt.s64.s32 	%rd96, %r217;
	add.s64 	%rd97, %rd95, %rd96;
	ld.local.u8 	%rs37, [%rd97];
	setp.eq.s16 	%p39, %rs37, 117;
	@%p39 bra 	$L__BB0_52;
	setp.ne.s16 	%p40, %rs37, 100;
	@%p40 bra 	$L__BB0_53;
	cvt.s64.s32 	%rd103, %r216;
	add.s32 	%r216, %r216, -1;
	add.s64 	%rd104, %rd2, %rd103;
	ld.global.u8 	%rs40, [%rd104+-1];
	cvt.u64.u32 	%rd105, %r213;
	add.s64 	%rd106, %rd4, %rd105;
	st.local.u8 	[%rd106], %rs40;
	add.s32 	%r179, %r18, %r217;
	cvt.s64.s32 	%rd107, %r179;
	add.s64 	%rd108, %rd1, %rd107;
	ld.global.u8 	%rs41, [%rd108];
	add.s64 	%rd109, %rd5, %rd105;
	st.local.u8 	[%rd109], %rs41;
	add.s32 	%r217, %r217, -1;
	bra.uni 	$L__BB0_54;
$L__BB0_24:
	ld.local.u32 	%r123, [%rd137];
	add.s32 	%r207, %r123, -1;
$L__BB0_25:
	ld.local.u32 	%r125, [%rd137+4];
	add.s32 	%r126, %r125, -1;
	ld.local.u32 	%r127, [%rd137+1204];
	add.s32 	%r128, %r127, -1;
	max.s32 	%r129, %r207, %r126;
	max.s32 	%r130, %r129, %r128;
	st.local.u32 	[%rd137+1208], %r130;
	setp.eq.s32 	%p13, %r130, %r207;
	setp.eq.s32 	%p14, %r130, %r126;
	selp.b16 	%rs13, 117, 108, %p14;
	selp.b16 	%rs14, 100, %rs13, %p13;
	st.local.u8 	[%rd138+-1], %rs14;
	ld.global.u8 	%rs15, [%rd11];
	setp.eq.s16 	%p15, %rs1, %rs15;
	add.s32 	%r131, %r125, 1;
	selp.b32 	%r132, %r131, %r126, %p15;
	ld.local.u32 	%r133, [%rd137+8];
	add.s32 	%r134, %r133, -1;
	add.s32 	%r135, %r130, -1;
	max.s32 	%r136, %r132, %r134;
	max.s32 	%r137, %r136, %r135;
	st.local.u32 	[%rd137+1212], %r137;
	setp.eq.s32 	%p16, %r137, %r132;
	setp.eq.s32 	%p17, %r137, %r134;
	selp.b16 	%rs17, 117, 108, %p17;
	selp.b16 	%rs18, 100, %rs17, %p16;
	st.local.u8 	[%rd138], %rs18;
	ld.global.u8 	%rs19, [%rd11+1];
	setp.eq.s16 	%p18, %rs1, %rs19;
	add.s32 	%r138, %r133, 1;
	selp.b32 	%r139, %r138, %r134, %p18;
	ld.local.u32 	%r140, [%rd137+12];
	add.s32 	%r141, %r140, -1;
	add.s32 	%r142, %r137, -1;
	max.s32 	%r143, %r139, %r141;
	max.s32 	%r144, %r143, %r142;
	st.local.u32 	[%rd137+1216], %r144;
	setp.eq.s32 	%p19, %r144, %r139;
	setp.eq.s32 	%p20, %r144, %r141;
	selp.b16 	%rs20, 117, 108, %p20;
	selp.b16 	%rs21, 100, %rs20, %p19;
	st.local.u8 	[%rd138+1], %rs21;
	ld.global.u8 	%rs22, [%rd11+2];
	setp.eq.s16 	%p21, %rs1, %rs22;
	add.s32 	%r145, %r140, 1;
	selp.b32 	%r146, %r145, %r141, %p21;
	add.s64 	%rd12, %rd137, 16;
	ld.local.u32 	%r147, [%rd137+16];
	add.s32 	%r148, %r147, -1;
	add.s32 	%r149, %r144, -1;
	max.s32 	%r150, %r146, %r148;
	max.s32 	%r151, %r150, %r149;
	st.local.u32 	[%rd137+1220], %r151;
	setp.eq.s32 	%p22, %r151, %r146;
	setp.eq.s32 	%p23, %r151, %r148;
	selp.b16 	%rs23, 117, 108, %p23;
	selp.b16 	%rs24, 100, %rs23, %p22;
	st.local.u8 	[%rd138+2], %rs24;
	add.s32 	%r206, %r206, 4;
	add.s32 	%r205, %r205, 4;
	add.s32 	%r204, %r204, 4;
	add.s64 	%rd138, %rd138, 4;
	setp.ne.s32 	%p24, %r206, 0;
	mov.u64 	%rd137, %rd12;
	@%p24 bra 	$L__BB0_17;
	add.s32 	%r210, %r205, 1;
$L__BB0_27:
	mul.wide.u32 	%rd84, %r17, 301;
	add.s64 	%rd14, %rd6, %rd84;
	setp.eq.s32 	%p25, %r12, 0;
	@%p25 bra 	$L__BB0_38;
	setp.eq.s32 	%p26, %r12, 1;
	@%p26 bra 	$L__BB0_33;
	add.s32 	%r152, %r11, %r210;
	cvt.s64.s32 	%rd85, %r152;
	add.s64 	%rd15, %rd1, %rd85;
	ld.global.u8 	%rs25, [%rd15];
	setp.eq.s16 	%p27, %rs1, %rs25;
	mul.wide.s32 	%rd86, %r210, 4;
	add.s64 	%rd16, %rd7, %rd86;
	@%p27 bra 	$L__BB0_31;
	ld.local.u32 	%r153, [%rd16+-4];
	add.s32 	%r209, %r153, -1;
	bra.uni 	$L__BB0_32;
$L__BB0_31:
	ld.local.u32 	%r154, [%rd16+-4];
	add.s32 	%r209, %r154, 1;
$L__BB0_32:
	cvt.u64.u32 	%rd87, %r210;
	ld.local.u32 	%r155, [%rd16];
	add.s32 	%r156, %r155, -1;
	ld.local.u32 	%r157, [%rd16+1200];
	add.s32 	%r158, %r157, -1;
	max.s32 	%r159, %r209, %r156;
	max.s32 	%r160, %r159, %r158;
	st.local.u32 	[%rd16+1204], %r160;
	setp.eq.s32 	%p28, %r160, %r209;
	setp.eq.s32 	%p29, %r160, %r156;
	selp.b16 	%rs27, 117, 108, %p29;
	selp.b16 	%rs28, 100, %rs27, %p28;
	add.s64 	%rd88, %rd14, %rd87;
	st.local.u8 	[%rd88], %rs28;
	ld.global.u8 	%rs29, [%rd15+1];
	setp.eq.s16 	%p30, %rs1, %rs29;
	add.s32 	%r161, %r155, 1;
	selp.b32 	%r162, %r161, %r156, %p30;
	ld.local.u32 	%r163, [%rd16+4];
	add.s32 	%r164, %r163, -1;
	add.s32 	%r165, %r160, -1;
	max.s32 	%r166, %r162, %r164;
	max.s32 	%r167, %r166, %r165;
	st.local.u32 	[%rd16+1208], %r167;
	setp.eq.s32 	%p31, %r167, %r162;
	setp.eq.s32 	%p32, %r167, %r164;
	selp.b16 	%rs31, 117, 108, %p32;
	selp.b16 	%rs32, 100, %rs31, %p31;
	st.local.u8 	[%rd88+1], %rs32;
	add.s32 	%r210, %r210, 2;
$L__BB0_33:
	setp.eq.s32 	%p33, %r13, 0;
	@%p33 bra 	$L__BB0_38;
	add.s32 	%r168, %r11, %r210;
	cvt.s64.s32 	%rd89, %r168;
	add.s64 	%rd90, %rd1, %rd89;
	ld.global.u8 	%rs33, [%rd90];
	setp.eq.s16 	%p34, %rs1, %rs33;
	mul.wide.s32 	%rd91, %r210, 4;
	add.s64 	%rd17, %rd7, %rd91;
	@%p34 bra 	$L__BB0_36;
	ld.local.u32 	%r169, [%rd17+-4];
	add.s32 	%r211, %r169, -1;
	bra.uni 	$L__BB0_37;
$L__BB0_36:
	ld.local.u32 	%r170, [%rd17+-4];
	add.s32 	%r211, %r170, 1;
$L__BB0_37:
	cvt.u64.u32 	%rd92, %r210;
	ld.local.u32 	%r171, [%rd17];
	add.s32 	%r172, %r171, -1;
	ld.local.u32 	%r173, [%rd17+1200];
	add.s32 	%r174, %r173, -1;
	max.s32 	%r175, %r211, %r172;
	max.s32 	%r176, %r175, %r174;
	st.local.u32 	[%rd17+1204], %r176;
	setp.eq.s32 	%p35, %r176, %r211;
	setp.eq.s32 	%p36, %r176, %r172;
	selp.b16 	%rs35, 117, 108, %p36;
	selp.b16 	%rs36, 100, %rs35, %p35;
	add.s64 	%rd93, %rd14, %rd92;
	st.local.u8 	[%rd93], %rs36;
$L__BB0_38:
	add.s32 	%r203, %r17, 1;
	setp.eq.s32 	%p37, %r17, %r217;
	@%p37 bra 	$L__BB0_19;
	bra.uni 	$L__BB0_15;
$L__BB0_39:
	shr.u32 	%r40, %r213, 1;
	setp.lt.u32 	%p42, %r213, 2;
	@%p42 bra 	$L__BB0_46;
	add.s32 	%r183, %r40, -1;
	and.b32  	%r41, %r40, 3;
	setp.lt.u32 	%p43, %r183, 3;
	mov.b32 	%r220, 0;
	@%p43 bra 	$L__BB0_43;
	and.b32  	%r220, %r40, 2147483644;
	and.b32  	%r185, %r40, 2147483644;
	neg.s32 	%r219, %r185;
	add.s32 	%r218, %r213, -1;
	mov.b64 	%rd139, 1;
$L__BB0_42:
	cvt.s64.s32 	%rd116, %r218;
	add.s64 	%rd117, %rd4, %rd139;
	ld.local.u8 	%rs44, [%rd117+-1];
	add.s64 	%rd118, %rd4, %rd116;
	ld.local.u8 	%rs45, [%rd118];
	st.local.u8 	[%rd118], %rs44;
	st.local.u8 	[%rd117+-1], %rs45;
	add.s64 	%rd119, %rd5, %rd139;
	ld.local.u8 	%rs46, [%rd119+-1];
	add.s64 	%rd120, %rd5, %rd116;
	ld.local.u8 	%rs47, [%rd120];
	st.local.u8 	[%rd120], %rs46;
	st.local.u8 	[%rd119+-1], %rs47;
	ld.local.u8 	%rs48, [%rd117];
	ld.local.u8 	%rs49, [%rd118+-1];
	st.local.u8 	[%rd118+-1], %rs48;
	st.local.u8 	[%rd117], %rs49;
	ld.local.u8 	%rs50, [%rd119];
	ld.local.u8 	%rs51, [%rd120+-1];
	st.local.u8 	[%rd120+-1], %rs50;
	st.local.u8 	[%rd119], %rs51;
	ld.local.u8 	%rs52, [%rd117+1];
	ld.local.u8 	%rs53, [%rd118+-2];
	st.local.u8 	[%rd118+-2], %rs52;
	st.local.u8 	[%rd117+1], %rs53;
	ld.local.u8 	%rs54, [%rd119+1];
	ld.local.u8 	%rs55, [%rd120+-2];
	st.local.u8 	[%rd120+-2], %rs54;
	st.local.u8 	[%rd119+1], %rs55;
	ld.local.u8 	%rs56, [%rd117+2];
	ld.local.u8 	%rs57, [%rd118+-3];
	st.local.u8 	[%rd118+-3], %rs56;
	st.local.u8 	[%rd117+2], %rs57;
	ld.local.u8 	%rs58, [%rd119+2];
	ld.local.u8 	%rs59, [%rd120+-3];
	st.local.u8 	[%rd120+-3], %rs58;
	st.local.u8 	[%rd119+2], %rs59;
	add.s32 	%r219, %r219, 4;
	add.s64 	%rd139, %rd139, 4;
	add.s32 	%r218, %r218, -4;
	setp.ne.s32 	%p44, %r219, 0;
	@%p44 bra 	$L__BB0_42;
$L__BB0_43:
	setp.eq.s32 	%p45, %r41, 0;
	@%p45 bra 	$L__BB0_46;
	not.b32 	%r186, %r220;
	add.s32 	%r222, %r186, %r213;
	cvt.u64.u32 	%rd140, %r220;
	neg.s32 	%r221, %r41;
$L__BB0_45:
	.pragma "nounroll";
	cvt.s64.s32 	%rd121, %r222;
	add.s64 	%rd122, %rd4, %rd140;
	ld.local.u8 	%rs60, [%rd122];
	add.s64 	%rd123, %rd4, %rd121;
	ld.local.u8 	%rs61, [%rd123];
	st.local.u8 	[%rd123], %rs60;
	st.local.u8 	[%rd122], %rs61;
	add.s64 	%rd124, %rd5, %rd140;
	ld.local.u8 	%rs62, [%rd124];
	add.s64 	%rd125, %rd5, %rd121;
	ld.local.u8 	%rs63, [%rd125];
	st.local.u8 	[%rd125], %rs62;
	st.local.u8 	[%rd124], %rs63;
	add.s32 	%r222, %r222, -1;
	add.s64 	%rd140, %rd140, 1;
	add.s32 	%r221, %r221, 1;
	setp.ne.s32 	%p46, %r221, 0;
	@%p46 bra 	$L__BB0_45;
$L__BB0_46:
	add.u64 	%rd126, %SP, 454216;
	add.u64 	%rd127, %SPL, 454216;
	cvt.u64.u32 	%rd128, %r213;
	add.s64 	%rd23, %rd4, %rd128;
	mov.b16 	%rs64, 0;
	st.local.u8 	[%rd23], %rs64;
	add.s64 	%rd24, %rd5, %rd128;
	st.local.u8 	[%rd24], %rs64;
	add.s32 	%r188, %r1, 1;
	st.local.u32 	[%rd127], %r188;
	add.u64 	%rd129, %SP, 362404;
	st.local.u64 	[%rd127+8], %rd129;
	add.u64 	%rd130, %SP, 363006;
	st.local.u64 	[%rd127+16], %rd130;
	mov.u64 	%rd131, $str;
	cvta.global.u64 	%rd132, %rd131;
	{ // callseq 0, 0
	.param .b64 param0;
	st.param.b64 	[param0], %rd132;
	.param .b64 param1;
	st.param.b64 	[param1], %rd126;
	.param .b32 retval0;
	call.uni (retval0), 
	vprintf, 
	(
	param0, 
	param1
	);
	ld.param.b32 	%r189, [retval0];
	} // callseq 0
	setp.eq.s32 	%p47, %r213, 0;
	mov.b32 	%r233, 0;
	@%p47 bra 	$L__BB0_76;
	ld.local.u8 	%rs2, [%rd23];
	and.b32  	%r66, %r213, 3;
	setp.lt.u32 	%p48, %r213, 4;
	mov.b32 	%r233, 0;
	mov.u32 	%r231, %r233;
	@%p48 bra 	$L__BB0_69;
	and.b32  	%r231, %r213, -4;
	neg.s32 	%r223, %r231;
	add.s64 	%rd142, %rd4, 3;
	add.s64 	%rd141, %rd5, 1;
	mov.b32 	%r233, 0;
$L__BB0_49:
	setp.eq.s16 	%p49, %rs2, 45;
	@%p49 bra 	$L__BB0_51;
	ld.local.u8 	%rs66, [%rd24];
	setp.ne.s16 	%p50, %rs66, 45;
	@%p50 bra 	$L__BB0_55;
$L__BB0_51:
	add.s32 	%r225, %r233, -1;
	bra.uni 	$L__BB0_56;
$L__BB0_52:
	cvt.s64.s32 	%rd98, %r216;
	add.s32 	%r216, %r216, -1;
	add.s64 	%rd99, %rd2, %rd98;
	ld.global.u8 	%rs38, [%rd99+-1];
	cvt.u64.u32 	%rd100, %r213;
	add.s64 	%rd101, %rd4, %rd100;
	st.local.u8 	[%rd101], %rs38;
	add.s64 	%rd102, %rd5, %rd100;
	mov.b16 	%rs39, 45;
	st.local.u8 	[%rd102], %rs39;
	bra.uni 	$L__BB0_54;
$L__BB0_53:
	cvt.u64.u32 	%rd110, %r213;
	add.s64 	%rd111, %rd4, %rd110;
	mov.b16 	%rs42, 45;
	st.local.u8 	[%rd111], %rs42;
	add.s32 	%r180, %r18, %r217;
	cvt.s64.s32 	%rd112, %r180;
	add.s64 	%rd113, %rd1, %rd112;
	ld.global.u8 	%rs43, [%rd113];
	add.s64 	%rd114, %rd5, %rd110;
	st.local.u8 	[%rd114], %rs43;
	add.s32 	%r217, %r217, -1;
$L__BB0_54:
	add.s32 	%r213, %r213, 1;
	or.b32  	%r181, %r216, %r217;
	setp.ne.s32 	%p41, %r181, 0;
	@%p41 bra 	$L__BB0_21;
	bra.uni 	$L__BB0_39;
$L__BB0_55:
	ld.local.u8 	%rs67, [%rd142+-3];
	ld.local.u8 	%rs68, [%rd141+-1];
	setp.eq.s16 	%p51, %rs67, %rs68;
	selp.b32 	%r194, 1, -1, %p51;
	add.s32 	%r225, %r194, %r233;
$L__BB0_56:
	setp.eq.s16 	%p52, %rs2, 45;
	@%p52 bra 	$L__BB0_59;
	ld.local.u8 	%rs70, [%rd24];
	setp.eq.s16 	%p53, %rs70, 45;
	@%p53 bra 	$L__BB0_59;
	ld.local.u8 	%rs71, [%rd142+-2];
	ld.local.u8 	%rs72, [%rd141];
	setp.eq.s16 	%p54, %rs71, %rs72;
	selp.b32 	%r195, 1, -1, %p54;
	add.s32 	%r226, %r195, %r225;
	bra.uni 	$L__BB0_60;
$L__BB0_59:
	add.s32 	%r226, %r225, -1;
$L__BB0_60:
	setp.eq.s16 	%p55, %rs2, 45;
	@%p55 bra 	$L__BB0_63;
	ld.local.u8 	%rs74, [%rd24];
	setp.eq.s16 	%p56, %rs74, 45;
	@%p56 bra 	$L__BB0_63;
	ld.local.u8 	%rs75, [%rd142+-1];
	ld.local.u8 	%rs76, [%rd141+1];
	setp.eq.s16 	%p57, %rs75, %rs76;
	selp.b32 	%r196, 1, -1, %p57;
	add.s32 	%r227, %r196, %r226;
	bra.uni 	$L__BB0_64;
$L__BB0_63:
	add.s32 	%r227, %r226, -1;
$L__BB0_64:
	setp.eq.s16 	%p58, %rs2, 45;
	@%p58 bra 	$L__BB0_67;
	ld.local.u8 	%rs78, [%rd24];
	setp.eq.s16 	%p59, %rs78, 45;
	@%p59 bra 	$L__BB0_67;
	ld.local.u8 	%rs79, [%rd142];
	ld.local.u8 	%rs80, [%rd141+2];
	setp.eq.s16 	%p60, %rs79, %rs80;
	selp.b32 	%r197, 1, -1, %p60;
	add.s32 	%r233, %r197, %r227;
	bra.uni 	$L__BB0_68;
$L__BB0_67:
	add.s32 	%r233, %r227, -1;
$L__BB0_68:
	add.s32 	%r223, %r223, 4;
	add.s64 	%rd142, %rd142, 4;
	add.s64 	%rd141, %rd141, 4;
	setp.ne.s32 	%p61, %r223, 0;
	@%p61 bra 	$L__BB0_49;
$L__BB0_69:
	setp.eq.s32 	%p62, %r66, 0;
	@%p62 bra 	$L__BB0_76;
	cvt.u64.u32 	%rd133, %r231;
	add.s64 	%rd144, %rd5, %rd133;
	add.s64 	%rd143, %rd4, %rd133;
	neg.s32 	%r232, %r66;
$L__BB0_71:
	.pragma "nounroll";
	setp.eq.s16 	%p63, %rs2, 45;
	@%p63 bra 	$L__BB0_74;
	ld.local.u8 	%rs82, [%rd24];
	setp.eq.s16 	%p64, %rs82, 45;
	@%p64 bra 	$L__BB0_74;
	ld.local.u8 	%rs83, [%rd143];
	ld.local.u8 	%rs84, [%rd144];
	setp.eq.s16 	%p65, %rs83, %rs84;
	selp.b32 	%r198, 1, -1, %p65;
	add.s32 	%r233, %r198, %r233;
	bra.uni 	$L__BB0_75;
$L__BB0_74:
	add.s32 	%r233, %r233, -1;
$L__BB0_75:
	add.s64 	%rd144, %rd144, 1;
	add.s64 	%rd143, %rd143, 1;
	add.s32 	%r232, %r232, 1;
	setp.ne.s32 	%p66, %r232, 0;
	@%p66 bra 	$L__BB0_71;
$L__BB0_76:
	cvta.to.global.u64 	%rd134, %rd37;
	mul.wide.s32 	%rd135, %r1, 4;
	add.s64 	%rd136, %rd134, %rd135;
	st.global.u32 	[%rd136], %r233;
$L__BB0_77:
	ret;

}


// ===== COMPILED SASS (sm_100) =====

	.target	sm_100

	.elftype	@"ET_EXEC"


//--------------------- .note.nv.tkinfo           --------------------------
	.section	.note.nv.tkinfo,"",@"SHT_NOTE"
	.sectionflags	@"SHF_NOTE_NV_TKINFO"
	.tkinfo
        /*0018*/ 	.word	0x00000002
        /*0030*/ 	.string	""
        /*0030*/ 	.string	"ptxas"
        /*0030*/ 	.string	"Cuda compilation tools, release 13.0, V13.0.88"
        /*0030*/ 	.string	"Build cuda_13.0.r13.0/compiler.36424714_0"
        /*0030*/ 	.string	"-arch sm_100 -m 64 "



//--------------------- .note.nv.cuinfo           --------------------------
	.section	.note.nv.cuinfo,"",@"SHT_NOTE"
	.sectionflags	@"SHF_NOTE_NV_CUINFO"
        /*0018*/ 	.short	0x0002
        /*001a*/ 	.short	0x0064
        /*001c*/ 	.short	0x0082
	.zero		2


//--------------------- .nv.info                  --------------------------
	.section	.nv.info,"",@"SHT_CUDA_INFO"
	.align	4


	//----- nvinfo : EIATTR_REGCOUNT
	.align		4
        /*0000*/ 	.byte	0x04, 0x2f
        /*0002*/ 	.short	(.L_2 - .L_1)
	.align		4
.L_1:
        /*0004*/ 	.word	index@(_Z5alignPcS_Piii)
        /*0008*/ 	.word	0x00000020


	//----- nvinfo : EIATTR_FRAME_SIZE
	.align		4
.L_2:
        /*000c*/ 	.byte	0x04, 0x11
        /*000e*/ 	.short	(.L_4 - .L_3)
	.align		4
.L_3:
        /*0010*/ 	.word	index@(_Z5alignPcS_Piii)
        /*0014*/ 	.word	0x0006ee60


	//----- nvinfo : EIATTR_MIN_STACK_SIZE
	.align		4
.L_4:
        /*0018*/ 	.byte	0x04, 0x12
        /*001a*/ 	.short	(.L_6 - .L_5)
	.align		4
.L_5:
        /*001c*/ 	.word	index@(_Z5alignPcS_Piii)
        /*0020*/ 	.word	0x0006ee60
.L_6:


//--------------------- .nv.compat                --------------------------
	.section	.nv.compat,"",@"SHT_CUDA_COMPAT_INFO"
	.align	4
        /*0000*/ 	.byte	0x02, 0x09, 0x00, 0x00, 0x02, 0x02, 0x01, 0x00, 0x02, 0x05, 0x05, 0x00, 0x03, 0x07, 0x01, 0x01
        /*0010*/ 	.byte	0x02, 0x03, 0x00, 0x00, 0x02, 0x06, 0x01, 0x00, 0x04, 0x0b, 0x08, 0x00, 0x09, 0x00, 0x00, 0x00
        /*0020*/ 	.byte	0x00, 0x00, 0x00, 0x00


//--------------------- .nv.info._Z5alignPcS_Piii --------------------------
	.section	.nv.info._Z5alignPcS_Piii,"",@"SHT_CUDA_INFO"
	.sectionflags	@""
	.align	4


	//----- nvinfo : EIATTR_CUDA_API_VERSION
	.align		4
        /*0000*/ 	.byte	0x04, 0x37
        /*0002*/ 	.short	(.L_8 - .L_7)
.L_7:
        /*0004*/ 	.word	0x00000082


	//----- nvinfo : EIATTR_KPARAM_INFO
	.align		4
.L_8:
        /*0008*/ 	.byte	0x04, 0x17
        /*000a*/ 	.short	(.L_10 - .L_9)
.L_9:
        /*000c*/ 	.word	0x00000000
        /*0010*/ 	.short	0x0004
        /*0012*/ 	.short	0x001c
        /*0014*/ 	.byte	0x00, 0xf0, 0x11, 0x00


	//----- nvinfo : EIATTR_KPARAM_INFO
	.align		4
.L_10:
        /*0018*/ 	.byte	0x04, 0x17
        /*001a*/ 	.short	(.L_12 - .L_11)
.L_11:
        /*001c*/ 	.word	0x00000000
        /*0020*/ 	.short	0x0003
        /*0022*/ 	.short	0x0018
        /*0024*/ 	.byte	0x00, 0xf0, 0x11, 0x00


	//----- nvinfo : EIATTR_KPARAM_INFO
	.align		4
.L_12:
        /*0028*/ 	.byte	0x04, 0x17
        /*002a*/ 	.short	(.L_14 - .L_13)
.L_13:
        /*002c*/ 	.word	0x00000000
        /*0030*/ 	.short	0x0002
        /*0032*/ 	.short	0x0010
        /*0034*/ 	.byte	0x00, 0xf5, 0x21, 0x00


	//----- nvinfo : EIATTR_KPARAM_INFO
	.align		4
.L_14:
        /*0038*/ 	.byte	0x04, 0x17
        /*003a*/ 	.short	(.L_16 - .L_15)
.L_15:
        /*003c*/ 	.word	0x00000000
        /*0040*/ 	.short	0x0001
        /*0042*/ 	.short	0x0008
        /*0044*/ 	.byte	0x00, 0xf5, 0x21, 0x00


	//----- nvinfo : EIATTR_KPARAM_INFO
	.align		4
.L_16:
        /*0048*/ 	.byte	0x04, 0x17
        /*004a*/ 	.short	(.L_18 - .L_17)
.L_17:
        /*004c*/ 	.word	0x00000000
        /*0050*/ 	.short	0x0000
        /*0052*/ 	.short	0x0000
        /*0054*/ 	.byte	0x00, 0xf5, 0x21, 0x00


	//----- nvinfo : EIATTR_SPARSE_MMA_MASK
	.align		4
.L_18:
        /*0058*/ 	.byte	0x03, 0x50
        /*005a*/ 	.short	0x0000


	//----- nvinfo : EIATTR_MAXREG_COUNT
	.align		4
        /*005c*/ 	.byte	0x03, 0x1b
        /*005e*/ 	.short	0x00ff


	//----- nvinfo : EIATTR_EXTERNS
	.align		4
        /*0060*/ 	.byte	0x04, 0x0f
        /*0062*/ 	.short	(.L_20 - .L_19)


	//   ....[0]....
	.align		4
.L_19:
        /*0064*/ 	.word	index@(vprintf)


	//----- nvinfo : EIATTR_MERCURY_ISA_VERSION
	.align		4
.L_20:
        /*0068*/ 	.byte	0x03, 0x5f
        /*006a*/ 	.short	0x0101


	//----- nvinfo : EIATTR_VRC_CTA_INIT_COUNT
	.align		4
        /*006c*/ 	.byte	0x02, 0x4a
	.zero		1
	.zero		1


	//----- nvinfo : EIATTR_SYSCALL_OFFSETS
	.align		4
        /*0070*/ 	.byte	0x04, 0x46
        /*0072*/ 	.short	(.L_22 - .L_21)


	//   ....[0]....
.L_21:
        /*0074*/ 	.word	0x00001d10


	//----- nvinfo : EIATTR_EXIT_INSTR_OFFSETS
	.align		4
.L_22:
        /*0078*/ 	.byte	0x04, 0x1c
        /*007a*/ 	.short	(.L_24 - .L_23)


	//   ....[0]....
.L_23:
        /*007c*/ 	.word	0x000000c0


	//   ....[1]....
        /*0080*/ 	.word	0x000023b0


	//----- nvinfo : EIATTR_CRS_STACK_SIZE
	.align		4
.L_24:
        /*0084*/ 	.byte	0x04, 0x1e
        /*0086*/ 	.short	(.L_26 - .L_25)
.L_25:
        /*0088*/ 	.word	0x00000000


	//----- nvinfo : EIATTR_CBANK_PARAM_SIZE
	.align		4
.L_26:
        /*008c*/ 	.byte	0x03, 0x19
        /*008e*/ 	.short	0x0020


	//----- nvinfo : EIATTR_PARAM_CBANK
	.align		4
        /*0090*/ 	.byte	0x04, 0x0a
        /*0092*/ 	.short	(.L_28 - .L_27)
	.align		4
.L_27:
        /*0094*/ 	.word	index@(.nv.constant0._Z5alignPcS_Piii)
        /*0098*/ 	.short	0x0380
        /*009a*/ 	.short	0x0020


	//----- nvinfo : EIATTR_SW_WAR
	.align		4
.L_28:
        /*009c*/ 	.byte	0x04, 0x36
        /*009e*/ 	.short	(.L_30 - .L_29)
.L_29:
        /*00a0*/ 	.word	0x00000008
.L_30:


//--------------------- .nv.callgraph             --------------------------
	.section	.nv.callgraph,"",@"SHT_CUDA_CALLGRAPH"
	.align	4
	.sectionentsize	8
	.align		4
        /*0000*/ 	.word	0x00000000
	.align		4
        /*0004*/ 	.word	0xffffffff
	.align		4
        /*0008*/ 	.word	index@(_Z5alignPcS_Piii)
	.align		4
        /*000c*/ 	.word	index@(vprintf)
	.align		4
        /*0010*/ 	.word	0x00000000
	.align		4
        /*0014*/ 	.word	0xfffffffe
	.align		4
        /*0018*/ 	.word	0x00000000
	.align		4
        /*001c*/ 	.word	0xfffffffd
	.align		4
        /*0020*/ 	.word	0x00000000
	.align		4
        /*0024*/ 	.word	0xfffffffc


//--------------------- .nv.constant4             --------------------------
	.section	.nv.constant4,"a",@progbits
	.align	8
	.align		8
.nv.constant4:
        /*0000*/ 	.dword	vprintf
	.align		8
        /*0008*/ 	.dword	$str


//--------------------- .text._Z5alignPcS_Piii    --------------------------
	.section	.text._Z5alignPcS_Piii,"ax",@progbits
	.align	128
        .global         _Z5alignPcS_Piii
        .type           _Z5alignPcS_Piii,@function
        .size           _Z5alignPcS_Piii,(.L_x_46 - _Z5alignPcS_Piii)
        .other          _Z5alignPcS_Piii,@"STO_CUDA_ENTRY STV_DEFAULT"
_Z5alignPcS_Piii:
.text._Z5alignPcS_Piii:
[----:B------:R-:W0:Y:S01]  /*0000*/  LDC R1, c[0x0][0x37c] ;  /* 0x0000df00ff017b82 */ /* 0x000e220000000800 */
[----:B------:R-:W1:Y:S01]  /*0010*/  S2R R18, SR_TID.X ;  /* 0x0000000000127919 */ /* 0x000e620000002100 */
[----:B------:R-:W2:Y:S06]  /*0020*/  LDCU UR5, c[0x0][0x2fc] ;  /* 0x00005f80ff0577ac */ /* 0x000eac0008000800 */
[----:B------:R-:W1:Y:S01]  /*0030*/  S2UR UR6, SR_CTAID.X ;  /* 0x00000000000679c3 */ /* 0x000e620000002500 */
[----:B0-----:R-:W-:Y:S01]  /*0040*/  VIADD R1, R1, 0xfff911a0 ;  /* 0xfff911a001017836 */ /* 0x001fe20000000000 */
[----:B------:R-:W0:Y:S01]  /*0050*/  LDCU UR7, c[0x0][0x39c] ;  /* 0x00007380ff0777ac */ /* 0x000e220008000800 */
[----:B------:R-:W3:Y:S05]  /*0060*/  LDCU UR4, c[0x0][0x2f8] ;  /* 0x00005f00ff0477ac */ /* 0x000eea0008000800 */
[----:B------:R-:W1:Y:S01]  /*0070*/  LDC R3, c[0x0][0x360] ;  /* 0x0000d800ff037b82 */ /* 0x000e620000000800 */
[----:B---3--:R-:W-:-:S05]  /*0080*/  IADD3 R6, P1, PT, R1, UR4, RZ ;  /* 0x0000000401067c10 */ /* 0x008fca000ff3e0ff */
[----:B--2---:R-:W-:Y:S02]  /*0090*/  IMAD.X R7, RZ, RZ, UR5, P1 ;  /* 0x00000005ff077e24 */ /* 0x004fe400088e06ff */
[----:B-1----:R-:W-:-:S05]  /*00a0*/  IMAD R18, R3, UR6, R18 ;  /* 0x0000000603127c24 */ /* 0x002fca000f8e0212 */
[----:B0-----:R-:W-:-:S13]  /*00b0*/  ISETP.GE.AND P0, PT, R18, UR7, PT ;  /* 0x0000000712007c0c */ /* 0x001fda000bf06270 */
[----:B------:R-:W-:Y:S05]  /*00c0*/  @P0 EXIT ;  /* 0x000000000000094d */ /* 0x000fea0003800000 */
[----:B------:R-:W0:Y:S01]  /*00d0*/  LDC R9, c[0x0][0x398] ;  /* 0x0000e600ff097b82 */ /* 0x000e220000000800 */
[----:B------:R-:W1:Y:S01]  /*00e0*/  LDCU UR4, c[0x0][0x398] ;  /* 0x00007300ff0477ac */ /* 0x000e620008000800 */
[----:B------:R-:W-:Y:S02]  /*00f0*/  VIADD R3, R1, 0x58c58 ;  /* 0x00058c5801037836 */ /* 0x000fe40000000000 */
[----:B-1----:R-:W-:Y:S01]  /*0100*/  IMAD.U32 R4, RZ, RZ, UR4 ;  /* 0x00000004ff047e24 */ /* 0x002fe2000f8e00ff */
[----:B0-----:R-:W-:-:S13]  /*0110*/  ISETP.GE.AND P0, PT, R9, RZ, PT ;  /* 0x000000ff0900720c */ /* 0x001fda0003f06270 */
[----:B------:R-:W-:Y:S05]  /*0120*/  @!P0 BRA `(.L_x_0) ;  /* 0x0000000800008947 */ /* 0x000fea0003800000 */
[C---:B------:R-:W-:Y:S01]  /*0130*/  ISETP.GE.U32.AND P0, PT, R9.reuse, 0x7, PT ;  /* 0x000000070900780c */ /* 0x040fe20003f06070 */
[----:B------:R-:W-:Y:S02]  /*0140*/  VIADD R5, R9, 0x1 ;  /* 0x0000000109057836 */ /* 0x000fe40000000000 */
[----:B------:R-:W-:-:S03]  /*0150*/  IMAD.MOV.U32 R0, RZ, RZ, RZ ;  /* 0x000000ffff007224 */ /* 0x000fc600078e00ff */
[----:B------:R-:W-:-:S04]  /*0160*/  LOP3.LUT R21, R5, 0x7, RZ, 0xc0, !PT ;  /* 0x0000000705157812 */ /* 0x000fc800078ec0ff */
[----:B------:R-:W-:-:S03]  /*0170*/  ISETP.NE.AND P1, PT, R21, RZ, PT ;  /* 0x000000ff1500720c */ /* 0x000fc60003f25270 */
[----:B------:R-:W-:Y:S10]  /*0180*/  @!P0 BRA `(.L_x_1) ;  /* 0x0000000000d08947 */ /* 0x000ff40003800000 */
[----:B------:R-:W-:Y:S01]  /*0190*/  HFMA2 R2, -RZ, RZ, 0, 0 ;  /* 0x00000000ff027431 */ /* 0x000fe200000001ff */
[----:B------:R-:W-:-:S07]  /*01a0*/  LOP3.LUT R0, R5, 0xfffffff8, RZ, 0xc0, !PT ;  /* 0xfffffff805007812 */ /* 0x000fce00078ec0ff */
.L_x_2:
[--C-:B-1----:R-:W-:Y:S01]  /*01b0*/  IMAD.IADD R17, R1, 0x1, R2.reuse ;  /* 0x0000000101117824 */ /* 0x102fe200078e0202 */
[----:B------:R-:W-:Y:S01]  /*01c0*/  LOP3.LUT R12, RZ, R2, RZ, 0x33, !PT ;  /* 0x00000002ff0c7212 */ /* 0x000fe200078e33ff */
[C---:B------:R-:W-:Y:S01]  /*01d0*/  IMAD R11, R2.reuse, 0x4, R1 ;  /* 0x00000004020b7824 */ /* 0x040fe200078e0201 */
[C---:B------:R-:W-:Y:S01]  /*01e0*/  IADD3 R14, PT, PT, -R2.reuse, -0x3, RZ ;  /* 0xfffffffd020e7810 */ /* 0x040fe20007ffe1ff */
[----:B------:R-:W-:Y:S01]  /*01f0*/  VIADD R13, R17, 0x58c58 ;  /* 0x00058c58110d7836 */ /* 0x000fe20000000000 */
[C---:B------:R-:W-:Y:S01]  /*0200*/  IADD3 R16, PT, PT, -R2.reuse, -0x5, RZ ;  /* 0xfffffffb02107810 */ /* 0x040fe20007ffe1ff */
[----:B------:R-:W-:Y:S02]  /*0210*/  IMAD.MOV R15, RZ, RZ, -R2 ;  /* 0x000000ffff0f7224 */ /* 0x000fe400078e0a02 */
[----:B------:R-:W-:Y:S02]  /*0220*/  IMAD R8, R2, 0x4b0, R11 ;  /* 0x000004b002087824 */ /* 0x000fe400078e020b */
[----:B------:R-:W-:Y:S01]  /*0230*/  IMAD.MOV.U32 R19, RZ, RZ, 0x6c ;  /* 0x0000006cff137424 */ /* 0x000fe200078e00ff */
[----:B------:R-:W-:Y:S01]  /*0240*/  STL [R11], R15 ;  /* 0x0000000f0b007387 */ /* 0x000fe20000100800 */
[----:B------:R-:W-:-:S02]  /*0250*/  IMAD.MOV.U32 R20, RZ, RZ, 0x75 ;  /* 0x00000075ff147424 */ /* 0x000fc400078e00ff */
[C---:B------:R-:W-:Y:S01]  /*0260*/  IMAD R10, R2.reuse, 0x12c, R13 ;  /* 0x0000012c020a7824 */ /* 0x040fe200078e020d */
[----:B------:R0:W-:Y:S01]  /*0270*/  STL [R8], R15 ;  /* 0x0000000f08007387 */ /* 0x0001e20000100800 */
[----:B------:R-:W-:-:S03]  /*0280*/  IADD3 R13, PT, PT, -R2, -0x2, RZ ;  /* 0xfffffffe020d7810 */ /* 0x000fc60007ffe1ff */
[----:B------:R-:W-:Y:S04]  /*0290*/  STL.U8 [R17+0x58c58], R19 ;  /* 0x058c581311007387 */ /* 0x000fe80000100000 */
[----:B------:R-:W-:Y:S01]  /*02a0*/  STL.U8 [R10], R20 ;  /* 0x000000140a007387 */ /* 0x000fe20000100000 */
[----:B0-----:R-:W-:-:S03]  /*02b0*/  IADD3 R15, PT, PT, -R2, -0x4, RZ ;  /* 0xfffffffc020f7810 */ /* 0x001fc60007ffe1ff */
[----:B------:R-:W-:Y:S04]  /*02c0*/  STL [R11+0x4], R12 ;  /* 0x0000040c0b007387 */ /* 0x000fe80000100800 */
[----:B------:R0:W-:Y:S04]  /*02d0*/  STL [R8+0x4b4], R12 ;  /* 0x0004b40c08007387 */ /* 0x0001e80000100800 */
[----:B------:R-:W-:Y:S04]  /*02e0*/  STL.U8 [R17+0x58c59], R19 ;  /* 0x058c591311007387 */ /* 0x000fe80000100000 */
[----:B------:R-:W-:Y:S01]  /*02f0*/  STL.U8 [R10+0x12d], R20 ;  /* 0x00012d140a007387 */ /* 0x000fe20000100000 */
[----:B0-----:R-:W-:-:S03]  /*0300*/  IADD3 R12, PT, PT, -R2, -0x6, RZ ;  /* 0xfffffffa020c7810 */ /* 0x001fc60007ffe1ff */
[----:B------:R-:W-:Y:S04]  /*0310*/  STL [R11+0x8], R13 ;  /* 0x0000080d0b007387 */ /* 0x000fe80000100800 */
[----:B------:R0:W-:Y:S04]  /*0320*/  STL [R8+0x968], R13 ;  /* 0x0009680d08007387 */ /* 0x0001e80000100800 */
[----:B------:R1:W-:Y:S04]  /*0330*/  STL.U8 [R17+0x58c5a], R19 ;  /* 0x058c5a1311007387 */ /* 0x0003e80000100000 */
[----:B------:R1:W-:Y:S01]  /*0340*/  STL.U8 [R10+0x25a], R20 ;  /* 0x00025a140a007387 */ /* 0x0003e20000100000 */
[C---:B0-----:R-:W-:Y:S01]  /*0350*/  IADD3 R13, PT, PT, -R2.reuse, -0x7, RZ ;  /* 0xfffffff9020d7810 */ /* 0x041fe20007ffe1ff */
[----:B------:R-:W-:-:S02]  /*0360*/  VIADD R2, R2, 0x8 ;  /* 0x0000000802027836 */ /* 0x000fc40000000000 */
[----:B------:R1:W-:Y:S04]  /*0370*/  STL [R11+0xc], R14 ;  /* 0x00000c0e0b007387 */ /* 0x0003e80000100800 */
[----:B------:R1:W-:Y:S01]  /*0380*/  STL [R8+0xe1c], R14 ;  /* 0x000e1c0e08007387 */ /* 0x0003e20000100800 */
[----:B------:R-:W-:-:S03]  /*0390*/  ISETP.NE.AND P0, PT, R2, R0, PT ;  /* 0x000000000200720c */ /* 0x000fc60003f05270 */
[----:B------:R1:W-:Y:S04]  /*03a0*/  STL.U8 [R17+0x58c5b], R19 ;  /* 0x058c5b1311007387 */ /* 0x0003e80000100000 */
[----:B------:R1:W-:Y:S04]  /*03b0*/  STL.U8 [R10+0x387], R20 ;  /* 0x000387140a007387 */ /* 0x0003e80000100000 */
[----:B------:R1:W-:Y:S04]  /*03c0*/  STL [R11+0x10], R15 ;  /* 0x0000100f0b007387 */ /* 0x0003e80000100800 */
[----:B------:R1:W-:Y:S04]  /*03d0*/  STL [R8+0x12d0], R15 ;  /* 0x0012d00f08007387 */ /* 0x0003e80000100800 */
        /* <DEDUP_REMOVED lines=13> */
[----:B------:R1:W-:Y:S01]  /*04b0*/  STL.U8 [R10+0x83b], R20 ;  /* 0x00083b140a007387 */ /* 0x0003e20000100000 */
[----:B------:R-:W-:Y:S05]  /*04c0*/  @P0 BRA `(.L_x_2) ;  /* 0xfffffffc00380947 */ /* 0x000fea000383ffff */
.L_x_1:
[----:B------:R-:W-:Y:S05]  /*04d0*/  @!P1 BRA `(.L_x_0) ;  /* 0x0000000400149947 */ /* 0x000fea0003800000 */
[----:B------:R-:W-:Y:S02]  /*04e0*/  ISETP.GE.U32.AND P0, PT, R21, 0x4, PT ;  /* 0x000000041500780c */ /* 0x000fe40003f06070 */
[----:B-1----:R-:W-:-:S11]  /*04f0*/  LOP3.LUT P1, R13, R5, 0x3, RZ, 0xc0, !PT ;  /* 0x00000003050d7812 */ /* 0x002fd6000782c0ff */
[----:B------:R-:W-:Y:S05]  /*0500*/  @!P0 BRA `(.L_x_3) ;  /* 0x0000000000708947 */ /* 0x000fea0003800000 */
[----:B------:R-:W-:Y:S01]  /*0510*/  IMAD.IADD R14, R1, 0x1, R0 ;  /* 0x00000001010e7824 */ /* 0x000fe200078e0200 */
[C---:B------:R-:W-:Y:S01]  /*0520*/  IADD3 R15, PT, PT, -R0.reuse, RZ, RZ ;  /* 0x000000ff000f7210 */ /* 0x040fe20007ffe1ff */
[----:B------:R-:W-:Y:S01]  /*0530*/  IMAD R5, R0, 0x4, R1 ;  /* 0x0000000400057824 */ /* 0x000fe200078e0201 */
[----:B------:R-:W-:Y:S01]  /*0540*/  LOP3.LUT R10, RZ, R0, RZ, 0x33, !PT ;  /* 0x00000000ff0a7212 */ /* 0x000fe200078e33ff */
[----:B------:R-:W-:Y:S01]  /*0550*/  VIADD R11, R14, 0x58c58 ;  /* 0x00058c580e0b7836 */ /* 0x000fe20000000000 */
[C---:B------:R-:W-:Y:S01]  /*0560*/  IADD3 R12, PT, PT, -R0.reuse, -0x3, RZ ;  /* 0xfffffffd000c7810 */ /* 0x040fe20007ffe1ff */
[C---:B------:R-:W-:Y:S01]  /*0570*/  IMAD R2, R0.reuse, 0x4b0, R5 ;  /* 0x000004b000027824 */ /* 0x040fe200078e0205 */
[----:B------:R0:W-:Y:S01]  /*0580*/  STL [R5], R15 ;  /* 0x0000000f05007387 */ /* 0x0001e20000100800 */
[----:B------:R-:W-:Y:S02]  /*0590*/  IMAD.MOV.U32 R16, RZ, RZ, 0x6c ;  /* 0x0000006cff107424 */ /* 0x000fe400078e00ff */
[----:B------:R-:W-:Y:S01]  /*05a0*/  IMAD.MOV.U32 R17, RZ, RZ, 0x75 ;  /* 0x00000075ff117424 */ /* 0x000fe200078e00ff */
[----:B------:R0:W-:Y:S01]  /*05b0*/  STL [R2], R15 ;  /* 0x0000000f02007387 */ /* 0x0001e20000100800 */
[C---:B------:R-:W-:Y:S01]  /*05c0*/  IMAD R8, R0.reuse, 0x12c, R11 ;  /* 0x0000012c00087824 */ /* 0x040fe200078e020b */
[C---:B------:R-:W-:Y:S01]  /*05d0*/  IADD3 R11, PT, PT, -R0.reuse, -0x2, RZ ;  /* 0xfffffffe000b7810 */ /* 0x040fe20007ffe1ff */
[----:B------:R-:W-:Y:S01]  /*05e0*/  VIADD R0, R0, 0x4 ;  /* 0x0000000400007836 */ /* 0x000fe20000000000 */
[----:B------:R0:W-:Y:S04]  /*05f0*/  STL.U8 [R14+0x58c58], R16 ;  /* 0x058c58100e007387 */ /* 0x0001e80000100000 */
[----:B------:R0:W-:Y:S04]  /*0600*/  STL.U8 [R8], R17 ;  /* 0x0000001108007387 */ /* 0x0001e80000100000 */
        /* <DEDUP_REMOVED lines=11> */
[----:B------:R0:W-:Y:S02]  /*06c0*/  STL.U8 [R8+0x387], R17 ;  /* 0x0003871108007387 */ /* 0x0001e40000100000 */
.L_x_3:
[----:B------:R-:W-:Y:S05]  /*06d0*/  @!P1 BRA `(.L_x_0) ;  /* 0x0000000000949947 */ /* 0x000fea0003800000 */
[----:B------:R-:W-:Y:S02]  /*06e0*/  ISETP.NE.AND P0, PT, R13, 0x1, PT ;  /* 0x000000010d00780c */ /* 0x000fe40003f05270 */
[----:B0-----:R-:W-:-:S04]  /*06f0*/  LOP3.LUT R2, R9, 0x1, RZ, 0xc0, !PT ;  /* 0x0000000109027812 */ /* 0x001fc800078ec0ff */
[----:B------:R-:W-:-:S07]  /*0700*/  ISETP.NE.U32.AND P1, PT, R2, 0x1, PT ;  /* 0x000000010200780c */ /* 0x000fce0003f25070 */
[----:B------:R-:W-:Y:S06]  /*0710*/  @!P0 BRA `(.L_x_4) ;  /* 0x0000000000488947 */ /* 0x000fec0003800000 */
[--C-:B------:R-:W-:Y:S01]  /*0720*/  IMAD.IADD R8, R1, 0x1, R0.reuse ;  /* 0x0000000101087824 */ /* 0x100fe200078e0200 */
[----:B------:R-:W-:Y:S01]  /*0730*/  MOV R10, 0x6c ;  /* 0x0000006c000a7802 */ /* 0x000fe20000000f00 */
[----:B------:R-:W-:Y:S01]  /*0740*/  IMAD R5, R0, 0x4, R1 ;  /* 0x0000000400057824 */ /* 0x000fe200078e0201 */
[----:B------:R-:W-:Y:S01]  /*0750*/  LOP3.LUT R14, RZ, R0, RZ, 0x33, !PT ;  /* 0x00000000ff0e7212 */ /* 0x000fe200078e33ff */
[----:B------:R-:W-:Y:S02]  /*0760*/  VIADD R13, R8, 0x58c58 ;  /* 0x00058c58080d7836 */ /* 0x000fe40000000000 */
[----:B------:R-:W-:Y:S02]  /*0770*/  IMAD.MOV R2, RZ, RZ, -R0 ;  /* 0x000000ffff027224 */ /* 0x000fe400078e0a00 */
[C---:B------:R-:W-:Y:S02]  /*0780*/  IMAD R11, R0.reuse, 0x4b0, R5 ;  /* 0x000004b0000b7824 */ /* 0x040fe400078e0205 */
[----:B------:R-:W-:Y:S01]  /*0790*/  IMAD.MOV.U32 R12, RZ, RZ, 0x75 ;  /* 0x00000075ff0c7424 */ /* 0x000fe200078e00ff */
[----:B------:R0:W-:Y:S01]  /*07a0*/  STL [R5], R2 ;  /* 0x0000000205007387 */ /* 0x0001e20000100800 */
[----:B------:R-:W-:-:S02]  /*07b0*/  IMAD R13, R0, 0x12c, R13 ;  /* 0x0000012c000d7824 */ /* 0x000fc400078e020d */
[----:B------:R-:W-:Y:S01]  /*07c0*/  VIADD R0, R0, 0x2 ;  /* 0x0000000200007836 */ /* 0x000fe20000000000 */
[----:B------:R0:W-:Y:S04]  /*07d0*/  STL [R11], R2 ;  /* 0x000000020b007387 */ /* 0x0001e80000100800 */
[----:B------:R0:W-:Y:S04]  /*07e0*/  STL.U8 [R8+0x58c58], R10 ;  /* 0x058c580a08007387 */ /* 0x0001e80000100000 */
[----:B------:R0:W-:Y:S04]  /*07f0*/  STL.U8 [R13], R12 ;  /* 0x0000000c0d007387 */ /* 0x0001e80000100000 */
[----:B------:R0:W-:Y:S04]  /*0800*/  STL [R5+0x4], R14 ;  /* 0x0000040e05007387 */ /* 0x0001e80000100800 */
[----:B------:R0:W-:Y:S04]  /*0810*/  STL [R11+0x4b4], R14 ;  /* 0x0004b40e0b007387 */ /* 0x0001e80000100800 */
[----:B------:R0:W-:Y:S04]  /*0820*/  STL.U8 [R8+0x58c59], R10 ;  /* 0x058c590a08007387 */ /* 0x0001e80000100000 */
[----:B------:R0:W-:Y:S02]  /*0830*/  STL.U8 [R13+0x12d], R12 ;  /* 0x00012d0c0d007387 */ /* 0x0001e40000100000 */
.L_x_4:
[----:B------:R-:W-:Y:S05]  /*0840*/  @!P1 BRA `(.L_x_0) ;  /* 0x0000000000389947 */ /* 0x000fea0003800000 */
[----:B0-----:R-:W-:Y:S01]  /*0850*/  IMAD.IADD R8, R1, 0x1, R0 ;  /* 0x0000000101087824 */ /* 0x001fe200078e0200 */
[C---:B------:R-:W-:Y:S01]  /*0860*/  IADD3 R10, PT, PT, -R0.reuse, RZ, RZ ;  /* 0x000000ff000a7210 */ /* 0x040fe20007ffe1ff */
[----:B------:R-:W-:Y:S02]  /*0870*/  IMAD R5, R0, 0x4, R1 ;  /* 0x0000000400057824 */ /* 0x000fe400078e0201 */
[----:B------:R-:W-:Y:S02]  /*0880*/  VIADD R11, R8, 0x58c58 ;  /* 0x00058c58080b7836 */ /* 0x000fe40000000000 */
[----:B------:R-:W-:Y:S01]  /*0890*/  IMAD.MOV.U32 R12, RZ, RZ, 0x6c ;  /* 0x0000006cff0c7424 */ /* 0x000fe200078e00ff */
[----:B------:R2:W-:Y:S01]  /*08a0*/  STL [R5], R10 ;  /* 0x0000000a05007387 */ /* 0x0005e20000100800 */
[----:B------:R-:W-:Y:S02]  /*08b0*/  IMAD.MOV.U32 R13, RZ, RZ, 0x75 ;  /* 0x00000075ff0d7424 */ /* 0x000fe400078e00ff */
[--C-:B------:R-:W-:Y:S01]  /*08c0*/  IMAD R2, R0, 0x12c, R11.reuse ;  /* 0x0000012c00027824 */ /* 0x100fe200078e020b */
[----:B------:R-:W-:Y:S01]  /*08d0*/  PRMT R11, R12, 0x7610, R11 ;  /* 0x000076100c0b7816 */ /* 0x000fe2000000000b */
[----:B------:R-:W-:Y:S01]  /*08e0*/  IMAD R0, R0, 0x4b0, R5 ;  /* 0x000004b000007824 */ /* 0x000fe200078e0205 */
[----:B------:R-:W-:-:S04]  /*08f0*/  PRMT R12, R13, 0x7610, R12 ;  /* 0x000076100d0c7816 */ /* 0x000fc8000000000c */
[----:B------:R2:W-:Y:S04]  /*0900*/  STL [R0], R10 ;  /* 0x0000000a00007387 */ /* 0x0005e80000100800 */
[----:B------:R2:W-:Y:S04]  /*0910*/  STL.U8 [R8+0x58c58], R11 ;  /* 0x058c580b08007387 */ /* 0x0005e80000100000 */
[----:B------:R2:W-:Y:S02]  /*0920*/  STL.U8 [R2], R12 ;  /* 0x0000000c02007387 */ /* 0x0005e40000100000 */
.L_x_0:
[----:B------:R-:W-:Y:S01]  /*0930*/  ISETP.GE.AND P0, PT, R9, 0x1, PT ;  /* 0x000000010900780c */ /* 0x000fe20003f06270 */
[----:B------:R-:W3:-:S12]  /*0940*/  LDCU.64 UR36, c[0x0][0x358] ;  /* 0x00006b00ff2477ac */ /* 0x000ed80008000a00 */
[----:B------:R-:W-:Y:S05]  /*0950*/  @!P0 BRA `(.L_x_5) ;  /* 0x00000008008c8947 */ /* 0x000fea0003800000 */
[C---:B0-2---:R-:W-:Y:S01]  /*0960*/  LOP3.LUT R5, R9.reuse, 0x7ffffffc, RZ, 0xc0, !PT ;  /* 0x7ffffffc09057812 */ /* 0x045fe200078ec0ff */
[----:B------:R-:W-:Y:S01]  /*0970*/  IMAD R0, R18, R9, RZ ;  /* 0x0000000912007224 */ /* 0x000fe200078e02ff */
[----:B------:R-:W-:Y:S01]  /*0980*/  LOP3.LUT R2, R9, 0x3, RZ, 0xc0, !PT ;  /* 0x0000000309027812 */ /* 0x000fe200078ec0ff */
[----:B-1----:R-:W-:Y:S02]  /*0990*/  IMAD.MOV.U32 R10, RZ, RZ, 0x1 ;  /* 0x00000001ff0a7424 */ /* 0x002fe400078e00ff */
[----:B------:R-:W-:Y:S02]  /*09a0*/  IMAD.MOV R5, RZ, RZ, -R5 ;  /* 0x000000ffff057224 */ /* 0x000fe400078e0a05 */
[----:B------:R-:W-:-:S07]  /*09b0*/  VIADD R23, R0, 0xffffffff ;  /* 0xffffffff00177836 */ /* 0x000fce0000000000 */
.L_x_10:
[----:B01----:R-:W0:Y:S01]  /*09c0*/  LDC.64 R8, c[0x0][0x380] ;  /* 0x0000e000ff087b82 */ /* 0x003e220000000a00 */
[----:B------:R-:W1:Y:S01]  /*09d0*/  LDCU UR4, c[0x0][0x398] ;  /* 0x00007300ff0477ac */ /* 0x000e620008000800 */
[----:B0-----:R-:W-:-:S04]  /*09e0*/  IADD3 R8, P0, PT, R10, R8, RZ ;  /* 0x000000080a087210 */ /* 0x001fc80007f1e0ff */
[----:B------:R-:W-:-:S05]  /*09f0*/  LEA.HI.X.SX32 R9, R10, R9, 0x1, P0 ;  /* 0x000000090a097211 */ /* 0x000fca00000f0eff */
[----:B---3-5:R0:W5:Y:S01]  /*0a00*/  LDG.E.U8 R11, desc[UR36][R8.64+-0x1] ;  /* 0xffffff24080b7981 */ /* 0x028162000c1e1100 */
[----:B-1----:R-:W-:Y:S01]  /*0a10*/  UISETP.GE.U32.AND UP0, UPT, UR4, 0x4, UPT ;  /* 0x000000040400788c */ /* 0x002fe2000bf06070 */
[----:B------:R-:W-:Y:S02]  /*0a20*/  IMAD R12, R10, 0x4b4, R1 ;  /* 0x000004b40a0c7824 */ /* 0x000fe400078e0201 */
[----:B------:R-:W-:Y:S02]  /*0a30*/  UMOV UR4, 0x1 ;  /* 0x0000000100047882 */ /* 0x000fe40000000000 */
[----:B------:R-:W-:-:S04]  /*0a40*/  VIADD R12, R12, 0xfffffb4c ;  /* 0xfffffb4c0c0c7836 */ /* 0x000fc80000000000 */
[----:B0-----:R-:W-:Y:S05]  /*0a50*/  BRA.U !UP0, `(.L_x_6) ;  /* 0x0000000508287547 */ /* 0x001fea000b800000 */
[----:B------:R-:W-:Y:S01]  /*0a60*/  IMAD R16, R10, 0x12d, R3 ;  /* 0x0000012d0a107824 */ /* 0x000fe200078e0203 */
[----:B------:R-:W-:Y:S01]  /*0a70*/  MOV R14, R12 ;  /* 0x0000000c000e7202 */ /* 0x000fe20000000f00 */
[----:B------:R-:W-:Y:S01]  /*0a80*/  IMAD.MOV.U32 R13, RZ, RZ, R0 ;  /* 0x000000ffff0d7224 */ /* 0x000fe200078e0000 */
[----:B------:R-:W0:Y:S01]  /*0a90*/  LDCU.64 UR6, c[0x0][0x388] ;  /* 0x00007100ff0677ac */ /* 0x000e220008000a00 */
[----:B------:R-:W-:Y:S02]  /*0aa0*/  IMAD.MOV.U32 R15, RZ, RZ, R5 ;  /* 0x000000ffff0f7224 */ /* 0x000fe400078e0005 */
[----:B------:R-:W-:Y:S01]  /*0ab0*/  VIADD R16, R16, 0x2 ;  /* 0x0000000210107836 */ /* 0x000fe20000000000 */
[----:B------:R-:W-:-:S06]  /*0ac0*/  UMOV UR4, URZ ;  /* 0x000000ff00047c82 */ /* 0x000fcc0008000000 */
.L_x_7:
[C---:B0-----:R-:W-:Y:S01]  /*0ad0*/  IADD3 R8, P0, PT, R13.reuse, UR6, RZ ;  /* 0x000000060d087c10 */ /* 0x041fe2000ff1e0ff */
[----:B------:R-:W2:Y:S03]  /*0ae0*/  LDL R19, [R14+0x4b4] ;  /* 0x0004b4000e137983 */ /* 0x000ea60000100800 */
[----:B------:R-:W-:Y:S01]  /*0af0*/  LEA.HI.X.SX32 R9, R13, UR7, 0x1, P0 ;  /* 0x000000070d097c11 */ /* 0x000fe200080f0eff */
[----:B------:R-:W3:Y:S04]  /*0b00*/  LDL R21, [R14] ;  /* 0x000000000e157983 */ /* 0x000ee80000100800 */
[----:B------:R-:W4:Y:S04]  /*0b10*/  LDG.E.U8 R20, desc[UR36][R8.64] ;  /* 0x0000002408147981 */ /* 0x000f28000c1e1100 */
[----:B------:R-:W3:Y:S04]  /*0b20*/  LDL R17, [R14+0x4] ;  /* 0x000004000e117983 */ /* 0x000ee80000100800 */
[----:B------:R-:W3:Y:S01]  /*0b30*/  LDG.E.U8 R24, desc[UR36][R8.64+0x1] ;  /* 0x0000012408187981 */ /* 0x000ee2000c1e1100 */
[----:B----45:R-:W-:Y:S01]  /*0b40*/  ISETP.NE.AND P0, PT, R11, R20, PT ;  /* 0x000000140b00720c */ /* 0x030fe20003f05270 */
[----:B--2---:R-:W-:-:S02]  /*0b50*/  VIADD R20, R19, 0xffffffff ;  /* 0xffffffff13147836 */ /* 0x004fc40000000000 */
[----:B---3--:R-:W-:-:S10]  /*0b60*/  VIADD R19, R17, 0xffffffff ;  /* 0xffffffff11137836 */ /* 0x008fd40000000000 */
[C---:B------:R-:W-:Y:S01]  /*0b70*/  @!P0 VIADD R22, R21.reuse, 0x1 ;  /* 0x0000000115168836 */ /* 0x040fe20000000000 */
[----:B------:R-:W-:-:S04]  /*0b80*/  @P0 IADD3 R22, PT, PT, R21, -0x1, RZ ;  /* 0xffffffff15160810 */ /* 0x000fc80007ffe0ff */
[----:B------:R-:W-:Y:S01]  /*0b90*/  VIMNMX3 R25, R22, R19, R20, !PT ;  /* 0x000000131619720f */ /* 0x000fe20007800114 */
[----:B------:R-:W-:-:S03]  /*0ba0*/  IMAD.MOV.U32 R20, RZ, RZ, 0x75 ;  /* 0x00000075ff147424 */ /* 0x000fc600078e00ff */
[C---:B------:R-:W-:Y:S02]  /*0bb0*/  ISETP.NE.AND P1, PT, R25.reuse, R19, PT ;  /* 0x000000131900720c */ /* 0x040fe40003f25270 */
[----:B------:R-:W-:Y:S02]  /*0bc0*/  ISETP.NE.AND P0, PT, R25, R22, PT ;  /* 0x000000161900720c */ /* 0x000fe40003f05270 */
[----:B------:R-:W-:-:S04]  /*0bd0*/  SEL R21, R20, 0x6c, !P1 ;  /* 0x0000006c14157807 */ /* 0x000fc80004800000 */
[----:B------:R-:W-:Y:S01]  /*0be0*/  SEL R27, R21, 0x64, P0 ;  /* 0x00000064151b7807 */ /* 0x000fe20000000000 */
[----:B------:R0:W-:Y:S04]  /*0bf0*/  STL [R14+0x4b8], R25 ;  /* 0x0004b8190e007387 */ /* 0x0001e80000100800 */
[----:B------:R-:W-:Y:S04]  /*0c00*/  STL.U8 [R16+-0x1], R27 ;  /* 0xffffff1b10007387 */ /* 0x000fe80000100000 */
[----:B------:R-:W2:Y:S01]  /*0c10*/  LDL R21, [R14+0x8] ;  /* 0x000008000e157983 */ /* 0x000ea20000100800 */
[----:B------:R-:W-:Y:S01]  /*0c20*/  ISETP.NE.AND P0, PT, R11, R24, PT ;  /* 0x000000180b00720c */ /* 0x000fe20003f05270 */
[----:B------:R-:W-:-:S12]  /*0c30*/  VIADD R24, R25, 0xffffffff ;  /* 0xffffffff19187836 */ /* 0x000fd80000000000 */
[----:B------:R-:W-:Y:S02]  /*0c40*/  @!P0 VIADD R19, R17, 0x1 ;  /* 0x0000000111138836 */ /* 0x000fe40000000000 */
[----:B--2---:R-:W-:-:S05]  /*0c50*/  VIADD R22, R21, 0xffffffff ;  /* 0xffffffff15167836 */ /* 0x004fca0000000000 */
[-C--:B------:R-:W-:Y:S02]  /*0c60*/  VIMNMX3 R29, R19, R22.reuse, R24, !PT ;  /* 0x00000016131d720f */ /* 0x080fe40007800118 */
[----:B------:R-:W2:Y:S02]  /*0c70*/  LDG.E.U8 R24, desc[UR36][R8.64+0x2] ;  /* 0x0000022408187981 */ /* 0x000ea4000c1e1100 */
[C---:B------:R-:W-:Y:S02]  /*0c80*/  ISETP.NE.AND P1, PT, R29.reuse, R22, PT ;  /* 0x000000161d00720c */ /* 0x040fe40003f25270 */
[----:B------:R-:W-:Y:S02]  /*0c90*/  ISETP.NE.AND P0, PT, R29, R19, PT ;  /* 0x000000131d00720c */ /* 0x000fe40003f05270 */
[----:B------:R-:W-:-:S04]  /*0ca0*/  SEL R17, R20, 0x6c, !P1 ;  /* 0x0000006c14117807 */ /* 0x000fc80004800000 */
[----:B0-----:R-:W-:Y:S01]  /*0cb0*/  SEL R25, R17, 0x64, P0 ;  /* 0x0000006411197807 */ /* 0x001fe20000000000 */
[----:B------:R-:W-:Y:S04]  /*0cc0*/  STL [R14+0x4bc], R29 ;  /* 0x0004bc1d0e007387 */ /* 0x000fe80000100800 */
[----:B------:R0:W-:Y:S04]  /*0cd0*/  STL.U8 [R16], R25 ;  /* 0x0000001910007387 */ /* 0x0001e80000100000 */
[----:B------:R-:W3:Y:S04]  /*0ce0*/  LDL R17, [R14+0xc] ;  /* 0x00000c000e117983 */ /* 0x000ee80000100800 */
[----:B------:R-:W4:Y:S01]  /*0cf0*/  LDG.E.U8 R8, desc[UR36][R8.64+0x3] ;  /* 0x0000032408087981 */ /* 0x000f22000c1e1100 */
[----:B--2---:R-:W-:Y:S01]  /*0d00*/  ISETP.NE.AND P0, PT, R11, R24, PT ;  /* 0x000000180b00720c */ /* 0x004fe20003f05270 */
[----:B------:R-:W-:-:S12]  /*0d10*/  VIADD R24, R29, 0xffffffff ;  /* 0xffffffff1d187836 */ /* 0x000fd80000000000 */
[----:B------:R-:W-:Y:S01]  /*0d20*/  @!P0 VIADD R22, R21, 0x1 ;  /* 0x0000000115168836 */ /* 0x000fe20000000000 */
[----:B---3--:R-:W-:-:S04]  /*0d30*/  IADD3 R19, PT, PT, R17, -0x1, RZ ;  /* 0xffffffff11137810 */ /* 0x008fc80007ffe0ff */
[----:B------:R-:W-:-:S04]  /*0d40*/  VIMNMX3 R21, R22, R19, R24, !PT ;  /* 0x000000131615720f */ /* 0x000fc80007800118 */
[C---:B------:R-:W-:Y:S02]  /*0d50*/  ISETP.NE.AND P1, PT, R21.reuse, R19, PT ;  /* 0x000000131500720c */ /* 0x040fe40003f25270 */
[----:B------:R-:W-:Y:S02]  /*0d60*/  ISETP.NE.AND P0, PT, R21, R22, PT ;  /* 0x000000161500720c */ /* 0x000fe40003f05270 */
[----:B------:R-:W-:-:S04]  /*0d70*/  SEL R22, R20, 0x6c, !P1 ;  /* 0x0000006c14167807 */ /* 0x000fc80004800000 */
[----:B0-----:R-:W-:Y:S01]  /*0d80*/  SEL R25, R22, 0x64, P0 ;  /* 0x0000006416197807 */ /* 0x001fe20000000000 */
[----:B------:R-:W-:Y:S04]  /*0d90*/  STL [R14+0x4c0], R21 ;  /* 0x0004c0150e007387 */ /* 0x000fe80000100800 */
[----:B------:R-:W-:Y:S04]  /*0da0*/  STL.U8 [R16+0x1], R25 ;  /* 0x0000011910007387 */ /* 0x000fe80000100000 */
[----:B------:R-:W2:Y:S01]  /*0db0*/  LDL R22, [R14+0x10] ;  /* 0x000010000e167983 */ /* 0x000ea20000100800 */
[----:B----4-:R-:W-:Y:S01]  /*0dc0*/  ISETP.NE.AND P0, PT, R11, R8, PT ;  /* 0x000000080b00720c */ /* 0x010fe20003f05270 */
[----:B------:R-:W-:-:S12]  /*0dd0*/  VIADD R24, R21, 0xffffffff ;  /* 0xffffffff15187836 */ /* 0x000fd80000000000 */
[----:B------:R-:W-:Y:S02]  /*0de0*/  @!P0 VIADD R19, R17, 0x1 ;  /* 0x0000000111138836 */ /* 0x000fe40000000000 */
[----:B------:R-:W-:Y:S02]  /*0df0*/  VIADD R15, R15, 0x4 ;  /* 0x000000040f0f7836 */ /* 0x000fe40000000000 */
[----:B------:R-:W-:Y:S01]  /*0e00*/  VIADD R8, R14, 0x10 ;  /* 0x000000100e087836 */ /* 0x000fe20000000000 */
[----:B------:R-:W-:Y:S01]  /*0e10*/  UIADD3 UR4, UPT, UPT, UR4, 0x4, URZ ;  /* 0x0000000404047890 */ /* 0x000fe2000fffe0ff */
[----:B------:R-:W-:Y:S02]  /*0e20*/  VIADD R13, R13, 0x4 ;  /* 0x000000040d0d7836 */ /* 0x000fe40000000000 */
[----:B--2---:R-:W-:-:S05]  /*0e30*/  VIADD R22, R22, 0xffffffff ;  /* 0xffffffff16167836 */ /* 0x004fca0000000000 */
[----:B------:R-:W-:-:S04]  /*0e40*/  VIMNMX3 R9, R19, R22, R24, !PT ;  /* 0x000000161309720f */ /* 0x000fc80007800118 */
[C---:B------:R-:W-:Y:S02]  /*0e50*/  ISETP.NE.AND P1, PT, R9.reuse, R22, PT ;  /* 0x000000160900720c */ /* 0x040fe40003f25270 */
[----:B------:R-:W-:Y:S02]  /*0e60*/  ISETP.NE.AND P0, PT, R9, R19, PT ;  /* 0x000000130900720c */ /* 0x000fe40003f05270 */
[----:B------:R-:W-:-:S04]  /*0e70*/  SEL R20, R20, 0x6c, !P1 ;  /* 0x0000006c14147807 */ /* 0x000fc80004800000 */
[----:B------:R-:W-:Y:S02]  /*0e80*/  SEL R17, R20, 0x64, P0 ;  /* 0x0000006414117807 */ /* 0x000fe40000000000 */
[----:B------:R-:W-:Y:S01]  /*0e90*/  ISETP.NE.AND P0, PT, R15, RZ, PT ;  /* 0x000000ff0f00720c */ /* 0x000fe20003f05270 */
[----:B------:R0:W-:Y:S04]  /*0ea0*/  STL [R14+0x4c4], R9 ;  /* 0x0004c4090e007387 */ /* 0x0001e80000100800 */
[----:B------:R1:W-:Y:S01]  /*0eb0*/  STL.U8 [R16+0x2], R17 ;  /* 0x0000021110007387 */ /* 0x0003e20000100000 */
[----:B0-----:R-:W-:Y:S01]  /*0ec0*/  MOV R14, R8 ;  /* 0x00000008000e7202 */ /* 0x001fe20000000f00 */
[----:B-1----:R-:W-:-:S06]  /*0ed0*/  VIADD R16, R16, 0x4 ;  /* 0x0000000410107836 */ /* 0x002fcc0000000000 */
[----:B------:R-:W-:Y:S05]  /*0ee0*/  @P0 BRA `(.L_x_7) ;  /* 0xfffffff800f80947 */ /* 0x000fea000383ffff */
[----:B------:R-:W-:-:S12]  /*0ef0*/  UIADD3 UR4, UPT, UPT, UR4, 0x1, URZ ;  /* 0x0000000104047890 */ /* 0x000fd8000fffe0ff */
.L_x_6:
[----:B------:R-:W-:-:S13]  /*0f00*/  ISETP.NE.AND P0, PT, R2, RZ, PT ;  /* 0x000000ff0200720c */ /* 0x000fda0003f05270 */
[----:B------:R-:W-:Y:S05]  /*0f10*/  @!P0 BRA `(.L_x_8) ;  /* 0x00000004000c8947 */ /* 0x000fea0003800000 */
[----:B------:R-:W0:Y:S01]  /*0f20*/  LDCU UR5, c[0x0][0x398] ;  /* 0x00007300ff0577ac */ /* 0x000e220008000800 */
[----:B------:R-:W-:Y:S01]  /*0f30*/  ISETP.NE.AND P0, PT, R2, 0x1, PT ;  /* 0x000000010200780c */ /* 0x000fe20003f05270 */
[----:B------:R-:W-:Y:S01]  /*0f40*/  IMAD R13, R10, 0x12d, R3 ;  /* 0x0000012d0a0d7824 */ /* 0x000fe200078e0203 */
[----:B0-----:R-:W-:-:S11]  /*0f50*/  ULOP3.LUT UP0, URZ, UR5, 0x1, URZ, 0xc0, !UPT ;  /* 0x0000000105ff7892 */ /* 0x001fd6000f80c0ff */
[----:B------:R-:W-:Y:S05]  /*0f60*/  @!P0 BRA `(.L_x_9) ;  /* 0x0000000000948947 */ /* 0x000fea0003800000 */
[----:B------:R-:W0:Y:S01]  /*0f70*/  LDCU.64 UR6, c[0x0][0x388] ;  /* 0x00007100ff0677ac */ /* 0x000e220008000a00 */
[----:B------:R-:W-:Y:S02]  /*0f80*/  VIADD R9, R23, UR4 ;  /* 0x0000000417097c36 */ /* 0x000fe40008000000 */
[----:B------:R-:W-:-:S03]  /*0f90*/  IMAD.U32 R15, RZ, RZ, UR4 ;  /* 0x00000004ff0f7e24 */ /* 0x000fc6000f8e00ff */
[----:B0-----:R-:W-:-:S04]  /*0fa0*/  IADD3 R8, P0, PT, R9, UR6, RZ ;  /* 0x0000000609087c10 */ /* 0x001fc8000ff1e0ff */
[----:B------:R-:W-:-:S05]  /*0fb0*/  LEA.HI.X.SX32 R9, R9, UR7, 0x1, P0 ;  /* 0x0000000709097c11 */ /* 0x000fca00080f0eff */
[----:B------:R-:W2:Y:S01]  /*0fc0*/  LDG.E.U8 R16, desc[UR36][R8.64] ;  /* 0x0000002408107981 */ /* 0x000ea2000c1e1100 */
[----:B------:R-:W-:-:S05]  /*0fd0*/  IMAD R14, R15, 0x4, R12 ;  /* 0x000000040f0e7824 */ /* 0x000fca00078e020c */
[----:B------:R-:W3:Y:S04]  /*0fe0*/  LDL R17, [R14+-0x4] ;  /* 0xfffffc000e117983 */ /* 0x000ee80000100800 */
[----:B------:R-:W4:Y:S04]  /*0ff0*/  LDL R20, [R14+0x4b0] ;  /* 0x0004b0000e147983 */ /* 0x000f280000100800 */
[----:B------:R-:W3:Y:S01]  /*1000*/  LDL R15, [R14] ;  /* 0x000000000e0f7983 */ /* 0x000ee20000100800 */
[----:B------:R-:W-:-:S03]  /*1010*/  IMAD.MOV.U32 R22, RZ, RZ, 0x75 ;  /* 0x00000075ff167424 */ /* 0x000fc600078e00ff */
[----:B------:R-:W3:Y:S01]  /*1020*/  LDG.E.U8 R8, desc[UR36][R8.64+0x1] ;  /* 0x0000012408087981 */ /* 0x000ee2000c1e1100 */
[----:B--2--5:R-:W-:Y:S01]  /*1030*/  ISETP.NE.AND P0, PT, R11, R16, PT ;  /* 0x000000100b00720c */ /* 0x024fe20003f05270 */
[----:B----4-:R-:W-:-:S12]  /*1040*/  VIADD R20, R20, 0xffffffff ;  /* 0xffffffff14147836 */ /* 0x010fd80000000000 */
[----:B---3--:R-:W-:Y:S01]  /*1050*/  @P0 VIADD R19, R17, 0xffffffff ;  /* 0xffffffff11130836 */ /* 0x008fe20000000000 */
[----:B------:R-:W-:Y:S01]  /*1060*/  IADD3 R16, PT, PT, R15, -0x1, RZ ;  /* 0xffffffff0f107810 */ /* 0x000fe20007ffe0ff */
[----:B------:R-:W-:-:S05]  /*1070*/  @!P0 VIADD R19, R17, 0x1 ;  /* 0x0000000111138836 */ /* 0x000fca0000000000 */
[----:B------:R-:W-:-:S04]  /*1080*/  VIMNMX3 R17, R19, R16, R20, !PT ;  /* 0x000000101311720f */ /* 0x000fc80007800114 */
[C---:B------:R-:W-:Y:S02]  /*1090*/  ISETP.NE.AND P1, PT, R17.reuse, R16, PT ;  /* 0x000000101100720c */ /* 0x040fe40003f25270 */
[----:B------:R-:W-:Y:S02]  /*10a0*/  ISETP.NE.AND P0, PT, R17, R19, PT ;  /* 0x000000131100720c */ /* 0x000fe40003f05270 */
[----:B------:R-:W-:-:S04]  /*10b0*/  SEL R19, R22, 0x6c, !P1 ;  /* 0x0000006c16137807 */ /* 0x000fc80004800000 */
[----:B------:R-:W-:Y:S01]  /*10c0*/  SEL R20, R19, 0x64, P0 ;  /* 0x0000006413147807 */ /* 0x000fe20000000000 */
[----:B------:R0:W-:Y:S04]  /*10d0*/  STL [R14+0x4b4], R17 ;  /* 0x0004b4110e007387 */ /* 0x0001e80000100800 */
[----:B------:R0:W-:Y:S04]  /*10e0*/  STL.U8 [R13+UR4], R20 ;  /* 0x000000140d007987 */ /* 0x0001e80008100004 */
[----:B------:R-:W2:Y:S01]  /*10f0*/  LDL R19, [R14+0x4] ;  /* 0x000004000e137983 */ /* 0x000ea20000100800 */
[----:B------:R-:W-:Y:S01]  /*1100*/  ISETP.NE.AND P0, PT, R11, R8, PT ;  /* 0x000000080b00720c */ /* 0x000fe20003f05270 */
[----:B------:R-:W-:-:S12]  /*1110*/  VIADD R21, R17, 0xffffffff ;  /* 0xffffffff11157836 */ /* 0x000fd80000000000 */
[----:B------:R-:W-:Y:S02]  /*1120*/  @!P0 VIADD R16, R15, 0x1 ;  /* 0x000000010f108836 */ /* 0x000fe40000000000 */
[----:B--2---:R-:W-:-:S05]  /*1130*/  VIADD R19, R19, 0xffffffff ;  /* 0xffffffff13137836 */ /* 0x004fca0000000000 */
[----:B------:R-:W-:-:S04]  /*1140*/  VIMNMX3 R21, R16, R19, R21, !PT ;  /* 0x000000131015720f */ /* 0x000fc80007800115 */
[C---:B------:R-:W-:Y:S02]  /*1150*/  ISETP.NE.AND P1, PT, R21.reuse, R19, PT ;  /* 0x000000131500720c */ /* 0x040fe40003f25270 */
[----:B------:R-:W-:Y:S02]  /*1160*/  ISETP.NE.AND P0, PT, R21, R16, PT ;  /* 0x000000101500720c */ /* 0x000fe40003f05270 */
[----:B------:R-:W-:-:S04]  /*1170*/  SEL R8, R22, 0x6c, !P1 ;  /* 0x0000006c16087807 */ /* 0x000fc80004800000 */
[----:B------:R-:W-:Y:S01]  /*1180*/  SEL R8, R8, 0x64, P0 ;  /* 0x0000006408087807 */ /* 0x000fe20000000000 */
[----:B------:R0:W-:Y:S04]  /*1190*/  STL [R14+0x4b8], R21 ;  /* 0x0004b8150e007387 */ /* 0x0001e80000100800 */
[----:B------:R0:W-:Y:S01]  /*11a0*/  STL.U8 [R13+UR4+0x1], R8 ;  /* 0x000001080d007987 */ /* 0x0001e20008100004 */
[----:B------:R-:W-:-:S12]  /*11b0*/  UIADD3 UR4, UPT, UPT, UR4, 0x2, URZ ;  /* 0x0000000204047890 */ /* 0x000fd8000fffe0ff */
.L_x_9:
[----:B------:R-:W-:Y:S05]  /*11c0*/  BRA.U !UP0, `(.L_x_8) ;  /* 0x0000000108607547 */ /* 0x000fea000b800000 */
[----:B------:R-:W0:Y:S01]  /*11d0*/  LDCU.64 UR6, c[0x0][0x388] ;  /* 0x00007100ff0677ac */ /* 0x000e220008000a00 */
[----:B------:R-:W-:Y:S01]  /*11e0*/  VIADD R9, R23, UR4 ;  /* 0x0000000417097c36 */ /* 0x000fe20008000000 */
[----:B------:R-:W-:-:S04]  /*11f0*/  MOV R15, UR4 ;  /* 0x00000004000f7c02 */ /* 0x000fc80008000f00 */
[----:B0-----:R-:W-:-:S04]  /*1200*/  IADD3 R8, P0, PT, R9, UR6, RZ ;  /* 0x0000000609087c10 */ /* 0x001fc8000ff1e0ff */
[----:B------:R-:W-:-:S05]  /*1210*/  LEA.HI.X.SX32 R9, R9, UR7, 0x1, P0 ;  /* 0x0000000709097c11 */ /* 0x000fca00080f0eff */
[----:B------:R-:W2:Y:S01]  /*1220*/  LDG.E.U8 R8, desc[UR36][R8.64] ;  /* 0x0000002408087981 */ /* 0x000ea2000c1e1100 */
[----:B------:R-:W-:-:S05]  /*1230*/  IMAD R12, R15, 0x4, R12 ;  /* 0x000000040f0c7824 */ /* 0x000fca00078e020c */
[----:B------:R-:W3:Y:S04]  /*1240*/  LDL R14, [R12+-0x4] ;  /* 0xfffffc000c0e7983 */ /* 0x000ee80000100800 */
[----:B------:R-:W4:Y:S04]  /*1250*/  LDL R15, [R12] ;  /* 0x000000000c0f7983 */ /* 0x000f280000100800 */
[----:B------:R-:W3:Y:S01]  /*1260*/  LDL R17, [R12+0x4b0] ;  /* 0x0004b0000c117983 */ /* 0x000ee20000100800 */
[----:B------:R-:W-:Y:S02]  /*1270*/  IADD3 R13, PT, PT, R13, UR4, RZ ;  /* 0x000000040d0d7c10 */ /* 0x000fe4000fffe0ff */
[----:B--2--5:R-:W-:Y:S01]  /*1280*/  ISETP.NE.AND P0, PT, R11, R8, PT ;  /* 0x000000080b00720c */ /* 0x024fe20003f05270 */
[----:B------:R-:W-:-:S02]  /*1290*/  IMAD.MOV.U32 R8, RZ, RZ, 0x75 ;  /* 0x00000075ff087424 */ /* 0x000fc400078e00ff */
[----:B----4-:R-:W-:-:S10]  /*12a0*/  VIADD R16, R15, 0xffffffff ;  /* 0xffffffff0f107836 */ /* 0x010fd40000000000 */
[C---:B---3--:R-:W-:Y:S02]  /*12b0*/  @P0 VIADD R11, R14.reuse, 0xffffffff ;  /* 0xffffffff0e0b0836 */ /* 0x048fe40000000000 */
[----:B------:R-:W-:Y:S02]  /*12c0*/  VIADD R17, R17, 0xffffffff ;  /* 0xffffffff11117836 */ /* 0x000fe40000000000 */
[----:B------:R-:W-:-:S05]  /*12d0*/  @!P0 VIADD R11, R14, 0x1 ;  /* 0x000000010e0b8836 */ /* 0x000fca0000000000 */
[----:B------:R-:W-:-:S04]  /*12e0*/  VIMNMX3 R17, R11, R16, R17, !PT ;  /* 0x000000100b11720f */ /* 0x000fc80007800111 */
[C---:B------:R-:W-:Y:S01]  /*12f0*/  ISETP.NE.AND P1, PT, R17.reuse, R16, PT ;  /* 0x000000101100720c */ /* 0x040fe20003f25270 */
[----:B------:R1:W-:Y:S01]  /*1300*/  STL [R12+0x4b4], R17 ;  /* 0x0004b4110c007387 */ /* 0x0003e20000100800 */
[----:B------:R-:W-:Y:S02]  /*1310*/  ISETP.NE.AND P0, PT, R17, R11, PT ;  /* 0x0000000b1100720c */ /* 0x000fe40003f05270 */
[----:B------:R-:W-:-:S04]  /*1320*/  SEL R8, R8, 0x6c, !P1 ;  /* 0x0000006c08087807 */ /* 0x000fc80004800000 */
[----:B------:R-:W-:-:S05]  /*1330*/  SEL R8, R8, 0x64, P0 ;  /* 0x0000006408087807 */ /* 0x000fca0000000000 */
[----:B------:R1:W-:Y:S02]  /*1340*/  STL.U8 [R13], R8 ;  /* 0x000000080d007387 */ /* 0x0003e40000100000 */
.L_x_8:
[----:B------:R-:W2:Y:S02]  /*1350*/  LDC R9, c[0x0][0x398] ;  /* 0x0000e600ff097b82 */ /* 0x000ea40000000800 */
[C---:B--2---:R-:W-:Y:S01]  /*1360*/  ISETP.NE.AND P0, PT, R10.reuse, R9, PT ;  /* 0x000000090a00720c */ /* 0x044fe20003f05270 */
[----:B------:R-:W-:-:S12]  /*1370*/  VIADD R10, R10, 0x1 ;  /* 0x000000010a0a7836 */ /* 0x000fd80000000000 */
[----:B------:R-:W-:Y:S05]  /*1380*/  @P0 BRA `(.L_x_10) ;  /* 0xfffffff4008c0947 */ /* 0x000fea000383ffff */
.L_x_5:
[----:B------:R-:W-:Y:S01]  /*1390*/  ISETP.NE.AND P0, PT, R9, RZ, PT ;  /* 0x000000ff0900720c */ /* 0x000fe20003f05270 */
[----:B01----:R-:W-:Y:S02]  /*13a0*/  IMAD.MOV.U32 R16, RZ, RZ, RZ ;  /* 0x000000ffff107224 */ /* 0x003fe400078e00ff */
[C---:B------:R-:W-:Y:S02]  /*13b0*/  VIADD R19, R1.reuse, 0x587a4 ;  /* 0x000587a401137836 */ /* 0x040fe40000000000 */
[----:B------:R-:W-:-:S08]  /*13c0*/  VIADD R22, R1, 0x589fe ;  /* 0x000589fe01167836 */ /* 0x000fd00000000000 */
[----:B------:R-:W-:Y:S05]  /*13d0*/  @!P0 BRA `(.L_x_11) ;  /* 0x0000000000d08947 */ /* 0x000fea0003800000 */
[----:B------:R-:W0:Y:S01]  /*13e0*/  LDCU UR4, c[0x0][0x398] ;  /* 0x00007300ff0477ac */ /* 0x000e220008000800 */
[----:B------:R-:W-:Y:S01]  /*13f0*/  BSSY.RECONVERGENT B0, `(.L_x_11) ;  /* 0x0000032000007945 */ /* 0x000fe20003800200 */
[----:B--2---:R-:W-:Y:S02]  /*1400*/  IMAD R5, R18, R9, -0x1 ;  /* 0xffffffff12057424 */ /* 0x004fe400078e0209 */
[----:B------:R-:W-:Y:S01]  /*1410*/  IMAD.MOV.U32 R16, RZ, RZ, RZ ;  /* 0x000000ffff107224 */ /* 0x000fe200078e00ff */
[----:B------:R-:W1:Y:S01]  /*1420*/  LDCU.64 UR6, c[0x0][0x380] ;  /* 0x00007000ff0677ac */ /* 0x000e620008000a00 */
[----:B0-----:R-:W-:-:S07]  /*1430*/  MOV R0, UR4 ;  /* 0x0000000400007c02 */ /* 0x001fce0008000f00 */
.L_x_15:
[----:B0-----:R-:W-:-:S04]  /*1440*/  IMAD R9, R0, 0x12d, R3 ;  /* 0x0000012d00097824 */ /* 0x001fc800078e0203 */
[----:B------:R-:W-:-:S06]  /*1450*/  IMAD.IADD R9, R4, 0x1, R9 ;  /* 0x0000000104097824 */ /* 0x000fcc00078e0209 */
[----:B------:R-:W2:Y:S01]  /*1460*/  LDL.U8 R9, [R9] ;  /* 0x0000000009097983 */ /* 0x000ea20000100000 */
[----:B------:R-:W-:Y:S01]  /*1470*/  BSSY.RECONVERGENT B1, `(.L_x_12) ;  /* 0x0000026000017945 */ /* 0x000fe20003800200 */
[----:B--2---:R-:W-:-:S13]  /*1480*/  ISETP.NE.AND P0, PT, R9, 0x75, PT ;  /* 0x000000750900780c */ /* 0x004fda0003f05270 */
[----:B---3--:R-:W-:Y:S05]  /*1490*/  @!P0 BRA `(.L_x_13) ;  /* 0x00000000006c8947 */ /* 0x008fea0003800000 */
[----:B------:R-:W-:Y:S01]  /*14a0*/  ISETP.NE.AND P0, PT, R9, 0x64, PT ;  /* 0x000000640900780c */ /* 0x000fe20003f05270 */
[----:B------:R-:W0:Y:S08]  /*14b0*/  LDC.64 R12, c[0x0][0x380] ;  /* 0x0000e000ff0c7b82 */ /* 0x000e300000000a00 */
[----:B------:R-:W2:Y:S04]  /*14c0*/  LDC.64 R8, c[0x0][0x388] ;  /* 0x0000e200ff087b82 */ /* 0x000ea80000000a00 */
[----:B------:R-:W-:-:S02]  /*14d0*/  @!P0 IMAD.IADD R2, R4, 0x1, R5 ;  /* 0x0000000104028824 */ /* 0x000fc400078e0205 */
[----:B------:R-:W-:Y:S02]  /*14e0*/  @!P0 VIADD R4, R4, 0xffffffff ;  /* 0xffffffff04048836 */ /* 0x000fe40000000000 */
[----:B-----5:R-:W4:Y:S02]  /*14f0*/  @P0 LDC.64 R10, c[0x0][0x388] ;  /* 0x0000e200ff0a0b82 */ /* 0x020f240000000a00 */
[----:B------:R-:W-:Y:S01]  /*1500*/  @P0 IMAD.IADD R14, R4, 0x1, R5 ;  /* 0x00000001040e0824 */ /* 0x000fe200078e0205 */
[----:B0-----:R-:W-:-:S04]  /*1510*/  @!P0 IADD3 R12, P2, PT, R0, R12, RZ ;  /* 0x0000000c000c8210 */ /* 0x001fc80007f5e0ff */
[----:B------:R-:W-:Y:S02]  /*1520*/  @!P0 LEA.HI.X.SX32 R13, R0, R13, 0x1, P2 ;  /* 0x0000000d000d8211 */ /* 0x000fe400010f0eff */
[----:B--2---:R-:W-:-:S03]  /*1530*/  @!P0 IADD3 R8, P1, PT, R2, R8, RZ ;  /* 0x0000000802088210 */ /* 0x004fc60007f3e0ff */
[----:B---3--:R-:W2:Y:S01]  /*1540*/  @!P0 LDG.E.U8 R12, desc[UR36][R12.64+-0x1] ;  /* 0xffffff240c0c8981 */ /* 0x008ea2000c1e1100 */
[----:B------:R-:W-:Y:S02]  /*1550*/  @!P0 LEA.HI.X.SX32 R9, R2, R9, 0x1, P1 ;  /* 0x0000000902098211 */ /* 0x000fe400008f0eff */
[----:B----4-:R-:W-:-:S03]  /*1560*/  @P0 IADD3 R10, P2, PT, R14, R10, RZ ;  /* 0x0000000a0e0a0210 */ /* 0x010fc60007f5e0ff */
[----:B------:R-:W3:Y:S01]  /*1570*/  @!P0 LDG.E.U8 R8, desc[UR36][R8.64] ;  /* 0x0000002408088981 */ /* 0x000ee2000c1e1100 */
[----:B------:R-:W-:-:S05]  /*1580*/  @P0 LEA.HI.X.SX32 R11, R14, R11, 0x1, P2 ;  /* 0x0000000b0e0b0211 */ /* 0x000fca00010f0eff */
[----:B------:R-:W4:Y:S01]  /*1590*/  @P0 LDG.E.U8 R10, desc[UR36][R10.64] ;  /* 0x000000240a0a0981 */ /* 0x000f22000c1e1100 */
[----:B------:R-:W-:Y:S01]  /*15a0*/  IMAD.MOV.U32 R2, RZ, RZ, 0x2d ;  /* 0x0000002dff027424 */ /* 0x000fe200078e00ff */
[----:B------:R-:W-:-:S04]  /*15b0*/  IADD3 R15, PT, PT, R1, R16, RZ ;  /* 0x00000010010f7210 */ /* 0x000fc80007ffe0ff */
[----:B------:R-:W-:Y:S01]  /*15c0*/  @P0 PRMT R9, R2, 0x7610, R9 ;  /* 0x0000761002090816 */ /* 0x000fe20000000009 */
[----:B------:R-:W-:Y:S02]  /*15d0*/  @!P0 VIADD R2, R0, 0xffffffff ;  /* 0xffffffff00028836 */ /* 0x000fe40000000000 */
[----:B------:R-:W-:Y:S02]  /*15e0*/  @P0 VIADD R4, R4, 0xffffffff ;  /* 0xffffffff04040836 */ /* 0x000fe40000000000 */
[----:B------:R-:W-:Y:S01]  /*15f0*/  @!P0 IMAD.MOV.U32 R0, RZ, RZ, R2 ;  /* 0x000000ffff008224 */ /* 0x000fe200078e0002 */
[----:B--2---:R0:W-:Y:S04]  /*1600*/  @!P0 STL.U8 [R15+0x587a4], R12 ;  /* 0x0587a40c0f008387 */ /* 0x0041e80000100000 */
[----:B------:R0:W-:Y:S04]  /*1610*/  @P0 STL.U8 [R15+0x587a4], R9 ;  /* 0x0587a4090f000387 */ /* 0x0001e80000100000 */
[----:B---3--:R0:W-:Y:S04]  /*1620*/  @!P0 STL.U8 [R15+0x589fe], R8 ;  /* 0x0589fe080f008387 */ /* 0x0081e80000100000 */
[----:B----4-:R0:W-:Y:S01]  /*1630*/  @P0 STL.U8 [R15+0x589fe], R10 ;  /* 0x0589fe0a0f000387 */ /* 0x0101e20000100000 */
[----:B------:R-:W-:Y:S05]  /*1640*/  BRA `(.L_x_14) ;  /* 0x0000000000207947 */ /* 0x000fea0003800000 */
.L_x_13:
[----:B-1----:R-:W-:-:S04]  /*1650*/  IADD3 R8, P0, PT, R0, UR6, RZ ;  /* 0x0000000600087c10 */ /* 0x002fc8000ff1e0ff */
[----:B------:R-:W-:-:S05]  /*1660*/  LEA.HI.X.SX32 R9, R0, UR7, 0x1, P0 ;  /* 0x0000000700097c11 */ /* 0x000fca00080f0eff */
[----:B---3--:R-:W2:Y:S01]  /*1670*/  LDG.E.U8 R8, desc[UR36][R8.64+-0x1] ;  /* 0xffffff2408087981 */ /* 0x008ea2000c1e1100 */
[----:B------:R-:W-:Y:S01]  /*1680*/  IMAD.MOV.U32 R2, RZ, RZ, 0x2d ;  /* 0x0000002dff027424 */ /* 0x000fe200078e00ff */
[----:B------:R-:W-:Y:S01]  /*1690*/  IADD3 R0, PT, PT, R0, -0x1, RZ ;  /* 0xffffffff00007810 */ /* 0x000fe20007ffe0ff */
[----:B-----5:R-:W-:-:S05]  /*16a0*/  IMAD.IADD R11, R1, 0x1, R16 ;  /* 0x00000001010b7824 */ /* 0x020fca00078e0210 */
[----:B------:R3:W-:Y:S04]  /*16b0*/  STL.U8 [R11+0x589fe], R2 ;  /* 0x0589fe020b007387 */ /* 0x0007e80000100000 */
[----:B--2---:R3:W-:Y:S02]  /*16c0*/  STL.U8 [R11+0x587a4], R8 ;  /* 0x0587a4080b007387 */ /* 0x0047e40000100000 */
.L_x_14:
[----:B-1----:R-:W-:Y:S05]  /*16d0*/  BSYNC.RECONVERGENT B1 ;  /* 0x0000000000017941 */ /* 0x002fea0003800200 */
.L_x_12:
[----:B------:R-:W-:Y:S01]  /*16e0*/  LOP3.LUT P0, RZ, R0, R4, RZ, 0xfc, !PT ;  /* 0x0000000400ff7212 */ /* 0x000fe2000780fcff */
[----:B------:R-:W-:-:S12]  /*16f0*/  VIADD R16, R16, 0x1 ;  /* 0x0000000110107836 */ /* 0x000fd80000000000 */
[----:B------:R-:W-:Y:S05]  /*1700*/  @P0 BRA `(.L_x_15) ;  /* 0xfffffffc004c0947 */ /* 0x000fea000383ffff */
[----:B------:R-:W-:Y:S05]  /*1710*/  BSYNC.RECONVERGENT B0 ;  /* 0x0000000000007941 */ /* 0x000fea0003800200 */
.L_x_11:
[----:B------:R-:W-:Y:S01]  /*1720*/  ISETP.GE.U32.AND P0, PT, R16, 0x2, PT ;  /* 0x000000021000780c */ /* 0x000fe20003f06070 */
[----:B------:R-:W-:-:S12]  /*1730*/  BSSY.RECONVERGENT B0, `(.L_x_16) ;  /* 0x000004a000007945 */ /* 0x000fd80003800200 */
[----:B------:R-:W-:Y:S05]  /*1740*/  @!P0 BRA `(.L_x_17) ;  /* 0x0000000400208947 */ /* 0x000fea0003800000 */
[----:B--2---:R-:W-:Y:S01]  /*1750*/  SHF.R.U32.HI R0, RZ, 0x1, R16 ;  /* 0x00000001ff007819 */ /* 0x004fe20000011610 */
[----:B------:R-:W-:Y:S01]  /*1760*/  BSSY.RECONVERGENT B1, `(.L_x_18) ;  /* 0x0000032000017945 */ /* 0x000fe20003800200 */
[----:B------:R-:W-:Y:S02]  /*1770*/  IMAD.MOV.U32 R3, RZ, RZ, RZ ;  /* 0x000000ffff037224 */ /* 0x000fe400078e00ff */
[C---:B------:R-:W-:Y:S01]  /*1780*/  LOP3.LUT R4, R0.reuse, 0x3, RZ, 0xc0, !PT ;  /* 0x0000000300047812 */ /* 0x040fe200078ec0ff */
[----:B---3--:R-:W-:-:S03]  /*1790*/  VIADD R2, R0, 0xffffffff ;  /* 0xffffffff00027836 */ /* 0x008fc60000000000 */
[----:B------:R-:W-:Y:S02]  /*17a0*/  ISETP.NE.AND P1, PT, R4, RZ, PT ;  /* 0x000000ff0400720c */ /* 0x000fe40003f25270 */
[----:B------:R-:W-:-:S13]  /*17b0*/  ISETP.GE.U32.AND P0, PT, R2, 0x3, PT ;  /* 0x000000030200780c */ /* 0x000fda0003f06070 */
[----:B------:R-:W-:Y:S05]  /*17c0*/  @!P0 BRA `(.L_x_19) ;  /* 0x0000000000ac8947 */ /* 0x000fea0003800000 */
[----:B------:R-:W-:Y:S01]  /*17d0*/  LOP3.LUT R3, R0, 0x7ffffffc, RZ, 0xc0, !PT ;  /* 0x7ffffffc00037812 */ /* 0x000fe200078ec0ff */
[----:B------:R-:W-:Y:S02]  /*17e0*/  VIADD R0, R16, 0xffffffff ;  /* 0xffffffff10007836 */ /* 0x000fe40000000000 */
[----:B------:R-:W-:Y:S01]  /*17f0*/  IMAD.MOV.U32 R2, RZ, RZ, 0x1 ;  /* 0x00000001ff027424 */ /* 0x000fe200078e00ff */
[----:B------:R-:W-:-:S07]  /*1800*/  IADD3 R5, PT, PT, -R3, RZ, RZ ;  /* 0x000000ff03057210 */ /* 0x000fce0007ffe1ff */
.L_x_20:
[C---:B--2---:R-:W-:Y:S02]  /*1810*/  IMAD.IADD R17, R1.reuse, 0x1, R2 ;  /* 0x0000000101117824 */ /* 0x044fe400078e0202 */
[----:B0-----:R-:W-:-:S03]  /*1820*/  IMAD.IADD R15, R1, 0x1, R0 ;  /* 0x00000001010f7824 */ /* 0x001fc600078e0200 */
[----:B------:R-:W2:Y:S04]  /*1830*/  LDL.U8 R8, [R17+0x587a3] ;  /* 0x0587a30011087983 */ /* 0x000ea80000100000 */
[----:B------:R-:W3:Y:S04]  /*1840*/  LDL.U8 R9, [R15+0x587a4] ;  /* 0x0587a4000f097983 */ /* 0x000ee80000100000 */
[----:B--2---:R0:W-:Y:S04]  /*1850*/  STL.U8 [R15+0x587a4], R8 ;  /* 0x0587a4080f007387 */ /* 0x0041e80000100000 */
[----:B---3--:R1:W-:Y:S04]  /*1860*/  STL.U8 [R17+0x587a3], R9 ;  /* 0x0587a30911007387 */ /* 0x0083e80000100000 */
[----:B------:R-:W2:Y:S04]  /*1870*/  LDL.U8 R10, [R17+0x589fd] ;  /* 0x0589fd00110a7983 */ /* 0x000ea80000100000 */
[----:B-----5:R-:W3:Y:S04]  /*1880*/  LDL.U8 R11, [R15+0x589fe] ;  /* 0x0589fe000f0b7983 */ /* 0x020ee80000100000 */
[----:B--2---:R2:W-:Y:S04]  /*1890*/  STL.U8 [R15+0x589fe], R10 ;  /* 0x0589fe0a0f007387 */ /* 0x0045e80000100000 */
[----:B---3--:R3:W-:Y:S04]  /*18a0*/  STL.U8 [R17+0x589fd], R11 ;  /* 0x0589fd0b11007387 */ /* 0x0087e80000100000 */
[----:B------:R-:W4:Y:S04]  /*18b0*/  LDL.U8 R12, [R17+0x587a4] ;  /* 0x0587a400110c7983 */ /* 0x000f280000100000 */
[----:B------:R-:W2:Y:S04]  /*18c0*/  LDL.U8 R13, [R15+0x587a3] ;  /* 0x0587a3000f0d7983 */ /* 0x000ea80000100000 */
[----:B----4-:R4:W-:Y:S04]  /*18d0*/  STL.U8 [R15+0x587a3], R12 ;  /* 0x0587a30c0f007387 */ /* 0x0109e80000100000 */
[----:B--2---:R2:W-:Y:S04]  /*18e0*/  STL.U8 [R17+0x587a4], R13 ;  /* 0x0587a40d11007387 */ /* 0x0045e80000100000 */
[----:B------:R-:W3:Y:S04]  /*18f0*/  LDL.U8 R14, [R17+0x589fe] ;  /* 0x0589fe00110e7983 */ /* 0x000ee80000100000 */
[----:B0-----:R-:W4:Y:S04]  /*1900*/  LDL.U8 R8, [R15+0x589fd] ;  /* 0x0589fd000f087983 */ /* 0x001f280000100000 */
[----:B---3--:R0:W-:Y:S04]  /*1910*/  STL.U8 [R15+0x589fd], R14 ;  /* 0x0589fd0e0f007387 */ /* 0x0081e80000100000 */
[----:B----4-:R3:W-:Y:S04]  /*1920*/  STL.U8 [R17+0x589fe], R8 ;  /* 0x0589fe0811007387 */ /* 0x0107e80000100000 */
[----:B-1----:R-:W4:Y:S04]  /*1930*/  LDL.U8 R9, [R17+0x587a5] ;  /* 0x0587a50011097983 */ /* 0x002f280000100000 */
[----:B------:R-:W2:Y:S04]  /*1940*/  LDL.U8 R10, [R15+0x587a2] ;  /* 0x0587a2000f0a7983 */ /* 0x000ea80000100000 */
[----:B----4-:R1:W-:Y:S04]  /*1950*/  STL.U8 [R15+0x587a2], R9 ;  /* 0x0587a2090f007387 */ /* 0x0103e80000100000 */
[----:B--2---:R2:W-:Y:S04]  /*1960*/  STL.U8 [R17+0x587a5], R10 ;  /* 0x0587a50a11007387 */ /* 0x0045e80000100000 */
[----:B------:R-:W4:Y:S04]  /*1970*/  LDL.U8 R11, [R17+0x589ff] ;  /* 0x0589ff00110b7983 */ /* 0x000f280000100000 */
[----:B------:R-:W3:Y:S04]  /*1980*/  LDL.U8 R12, [R15+0x589fc] ;  /* 0x0589fc000f0c7983 */ /* 0x000ee80000100000 */
[----:B----4-:R2:W-:Y:S04]  /*1990*/  STL.U8 [R15+0x589fc], R11 ;  /* 0x0589fc0b0f007387 */ /* 0x0105e80000100000 */
[----:B---3--:R2:W-:Y:S04]  /*19a0*/  STL.U8 [R17+0x589ff], R12 ;  /* 0x0589ff0c11007387 */ /* 0x0085e80000100000 */
[----:B------:R-:W3:Y:S04]  /*19b0*/  LDL.U8 R13, [R17+0x587a6] ;  /* 0x0587a600110d7983 */ /* 0x000ee80000100000 */
[----:B0-----:R-:W4:Y:S04]  /*19c0*/  LDL.U8 R14, [R15+0x587a1] ;  /* 0x0587a1000f0e7983 */ /* 0x001f280000100000 */
[----:B---3--:R2:W-:Y:S04]  /*19d0*/  STL.U8 [R15+0x587a1], R13 ;  /* 0x0587a10d0f007387 */ /* 0x0085e80000100000 */
[----:B----4-:R2:W-:Y:S04]  /*19e0*/  STL.U8 [R17+0x587a6], R14 ;  /* 0x0587a60e11007387 */ /* 0x0105e80000100000 */
[----:B------:R-:W3:Y:S04]  /*19f0*/  LDL.U8 R8, [R17+0x58a00] ;  /* 0x058a000011087983 */ /* 0x000ee80000100000 */
[----:B-1----:R-:W4:Y:S01]  /*1a00*/  LDL.U8 R9, [R15+0x589fb] ;  /* 0x0589fb000f097983 */ /* 0x002f220000100000 */
[----:B------:R-:W-:-:S02]  /*1a10*/  VIADD R5, R5, 0x4 ;  /* 0x0000000405057836 */ /* 0x000fc40000000000 */
[----:B------:R-:W-:Y:S02]  /*1a20*/  VIADD R2, R2, 0x4 ;  /* 0x0000000402027836 */ /* 0x000fe40000000000 */
[----:B------:R-:W-:Y:S01]  /*1a30*/  VIADD R0, R0, 0xfffffffc ;  /* 0xfffffffc00007836 */ /* 0x000fe20000000000 */
[----:B------:R-:W-:Y:S01]  /*1a40*/  ISETP.NE.AND P0, PT, R5, RZ, PT ;  /* 0x000000ff0500720c */ /* 0x000fe20003f05270 */
[----:B---3--:R2:W-:Y:S04]  /*1a50*/  STL.U8 [R15+0x589fb], R8 ;  /* 0x0589fb080f007387 */ /* 0x0085e80000100000 */
[----:B----4-:R2:W-:Y:S08]  /*1a60*/  STL.U8 [R17+0x58a00], R9 ;  /* 0x058a000911007387 */ /* 0x0105f00000100000 */
[----:B------:R-:W-:Y:S05]  /*1a70*/  @P0 BRA `(.L_x_20) ;  /* 0xfffffffc00640947 */ /* 0x000fea000383ffff */
.L_x_19:
[----:B------:R-:W-:Y:S05]  /*1a80*/  BSYNC.RECONVERGENT B1 ;  /* 0x0000000000017941 */ /* 0x000fea0003800200 */
.L_x_18:
[----:B------:R-:W-:Y:S05]  /*1a90*/  @!P1 BRA `(.L_x_17) ;  /* 0x00000000004c9947 */ /* 0x000fea0003800000 */
[----:B------:R-:W-:Y:S01]  /*1aa0*/  LOP3.LUT R5, RZ, R3, RZ, 0x33, !PT ;  /* 0x00000003ff057212 */ /* 0x000fe200078e33ff */
[----:B------:R-:W-:Y:S01]  /*1ab0*/  IMAD.MOV.U32 R2, RZ, RZ, R3 ;  /* 0x000000ffff027224 */ /* 0x000fe200078e0003 */
[----:B------:R-:W-:-:S03]  /*1ac0*/  IADD3 R4, PT, PT, -R4, RZ, RZ ;  /* 0x000000ff04047210 */ /* 0x000fc60007ffe1ff */
[----:B------:R-:W-:-:S07]  /*1ad0*/  IMAD.IADD R0, R5, 0x1, R16 ;  /* 0x0000000105007824 */ /* 0x000fce00078e0210 */
.L_x_21:
[C---:B012---:R-:W-:Y:S02]  /*1ae0*/  IMAD.IADD R12, R1.reuse, 0x1, R2 ;  /* 0x00000001010c7824 */ /* 0x047fe400078e0202 */
[----:B------:R-:W-:-:S03]  /*1af0*/  IMAD.IADD R10, R1, 0x1, R0 ;  /* 0x00000001010a7824 */ /* 0x000fc600078e0200 */
[----:B------:R-:W2:Y:S04]  /*1b00*/  LDL.U8 R3, [R12+0x587a4] ;  /* 0x0587a4000c037983 */ /* 0x000ea80000100000 */
[----:B------:R-:W3:Y:S04]  /*1b10*/  LDL.U8 R5, [R10+0x587a4] ;  /* 0x0587a4000a057983 */ /* 0x000ee80000100000 */
[----:B--2---:R1:W-:Y:S04]  /*1b20*/  STL.U8 [R10+0x587a4], R3 ;  /* 0x0587a4030a007387 */ /* 0x0043e80000100000 */
[----:B---3--:R1:W-:Y:S04]  /*1b30*/  STL.U8 [R12+0x587a4], R5 ;  /* 0x0587a4050c007387 */ /* 0x0083e80000100000 */
[----:B------:R-:W2:Y:S04]  /*1b40*/  LDL.U8 R8, [R12+0x589fe] ;  /* 0x0589fe000c087983 */ /* 0x000ea80000100000 */
[----:B------:R-:W3:Y:S01]  /*1b50*/  LDL.U8 R9, [R10+0x589fe] ;  /* 0x0589fe000a097983 */ /* 0x000ee20000100000 */
[----:B------:R-:W-:Y:S01]  /*1b60*/  VIADD R4, R4, 0x1 ;  /* 0x0000000104047836 */ /* 0x000fe20000000000 */
[----:B------:R-:W-:Y:S01]  /*1b70*/  IADD3 R2, PT, PT, R2, 0x1, RZ ;  /* 0x0000000102027810 */ /* 0x000fe20007ffe0ff */
[----:B------:R-:W-:-:S03]  /*1b80*/  VIADD R0, R0, 0xffffffff ;  /* 0xffffffff00007836 */ /* 0x000fc60000000000 */
[----:B------:R-:W-:Y:S01]  /*1b90*/  ISETP.NE.AND P0, PT, R4, RZ, PT ;  /* 0x000000ff0400720c */ /* 0x000fe20003f05270 */
[----:B--2---:R1:W-:Y:S04]  /*1ba0*/  STL.U8 [R10+0x589fe], R8 ;  /* 0x0589fe080a007387 */ /* 0x0043e80000100000 */
[----:B---3--:R1:W-:Y:S08]  /*1bb0*/  STL.U8 [R12+0x589fe], R9 ;  /* 0x0589fe090c007387 */ /* 0x0083f00000100000 */
[----:B------:R-:W-:Y:S05]  /*1bc0*/  @P0 BRA `(.L_x_21) ;  /* 0xfffffffc00c40947 */ /* 0x000fea000383ffff */
.L_x_17:
[----:B---3--:R-:W-:Y:S05]  /*1bd0*/  BSYNC.RECONVERGENT B0 ;  /* 0x0000000000007941 */ /* 0x008fea0003800200 */
.L_x_16:
[C---:B012---:R-:W-:Y:S01]  /*1be0*/  IADD3 R8, P0, PT, R6.reuse, 0x587a4, RZ ;  /* 0x000587a406087810 */ /* 0x047fe20007f1e0ff */
[----:B------:R-:W-:Y:S01]  /*1bf0*/  IMAD.IADD R17, R1, 0x1, R16 ;  /* 0x0000000101117824 */ /* 0x000fe200078e0210 */
[----:B------:R-:W-:Y:S01]  /*1c00*/  IADD3 R10, P1, PT, R6, 0x589fe, RZ ;  /* 0x000589fe060a7810 */ /* 0x000fe20007f3e0ff */
[----:B------:R-:W-:Y:S01]  /*1c10*/  VIADD R0, R18, 0x1 ;  /* 0x0000000112007836 */ /* 0x000fe20000000000 */
[----:B------:R-:W-:Y:S01]  /*1c20*/  MOV R2, 0x0 ;  /* 0x0000000000027802 */ /* 0x000fe20000000f00 */
[--C-:B------:R-:W-:Y:S01]  /*1c30*/  IMAD.X R9, RZ, RZ, R7.reuse, P0 ;  /* 0x000000ffff097224 */ /* 0x100fe200000e0607 */
[----:B------:R0:W-:Y:S01]  /*1c40*/  STL.U8 [R17+0x587a4], RZ ;  /* 0x0587a4ff11007387 */ /* 0x0001e20000100000 */
[--C-:B-----5:R-:W-:Y:S01]  /*1c50*/  IMAD.X R11, RZ, RZ, R7.reuse, P1 ;  /* 0x000000ffff0b7224 */ /* 0x120fe200008e0607 */
[----:B------:R-:W1:Y:S01]  /*1c60*/  LDCU.64 UR4, c[0x4][0x8] ;  /* 0x01000100ff0477ac */ /* 0x000e620008000a00 */
[----:B------:R-:W-:Y:S01]  /*1c70*/  IADD3 R6, P0, PT, R6, 0x6ee48, RZ ;  /* 0x0006ee4806067810 */ /* 0x000fe20007f1e0ff */
[----:B------:R0:W-:Y:S01]  /*1c80*/  STL.U8 [R17+0x589fe], RZ ;  /* 0x0589feff11007387 */ /* 0x0001e20000100000 */
[----:B------:R-:W2:Y:S03]  /*1c90*/  LDC.64 R2, c[0x4][R2] ;  /* 0x0100000002027b82 */ /* 0x000ea60000000a00 */
[----:B------:R0:W-:Y:S01]  /*1ca0*/  STL [R1+0x6ee48], R0 ;  /* 0x06ee480001007387 */ /* 0x0001e20000100800 */
[----:B------:R-:W-:-:S03]  /*1cb0*/  IMAD.X R7, RZ, RZ, R7, P0 ;  /* 0x000000ffff077224 */ /* 0x000fc600000e0607 */
[----:B------:R0:W-:Y:S04]  /*1cc0*/  STL.64 [R1+0x6ee50], R8 ;  /* 0x06ee500801007387 */ /* 0x0001e80000100a00 */
[----:B------:R0:W-:Y:S01]  /*1cd0*/  STL.64 [R1+0x6ee58], R10 ;  /* 0x06ee580a01007387 */ /* 0x0001e20000100a00 */
[----:B-1----:R-:W-:Y:S01]  /*1ce0*/  MOV R4, UR4 ;  /* 0x0000000400047c02 */ /* 0x002fe20008000f00 */
[----:B------:R-:W-:-:S07]  /*1cf0*/  IMAD.U32 R5, RZ, RZ, UR5 ;  /* 0x00000005ff057e24 */ /* 0x000fce000f8e00ff */
[----:B------:R-:W-:-:S07]  /*1d00*/  LEPC R20, `(.L_x_22) ;  /* 0x000000001014794e */ /* 0x000fce0000000000 */
[----:B0-2---:R-:W-:Y:S05]  /*1d10*/  CALL.ABS.NOINC R2 ;  /* 0x0000000002007343 */ /* 0x005fea0003c00000 */
.L_x_22:
[----:B------:R-:W-:Y:S01]  /*1d20*/  ISETP.NE.AND P0, PT, R16, RZ, PT ;  /* 0x000000ff1000720c */ /* 0x000fe20003f05270 */
[----:B------:R-:W-:Y:S01]  /*1d30*/  BSSY.RECONVERGENT B1, `(.L_x_23) ;  /* 0x0000064000017945 */ /* 0x000fe20003800200 */
[----:B------:R-:W-:-:S11]  /*1d40*/  IMAD.MOV.U32 R5, RZ, RZ, RZ ;  /* 0x000000ffff057224 */ /* 0x000fd600078e00ff */
[----:B------:R-:W-:Y:S05]  /*1d50*/  @!P0 BRA `(.L_x_24) ;  /* 0x0000000400848947 */ /* 0x000fea0003800000 */
[----:B------:R0:W5:Y:S01]  /*1d60*/  LDL.U8 R9, [R17+0x587a4] ;  /* 0x0587a40011097983 */ /* 0x0001620000100000 */
[C---:B------:R-:W-:Y:S01]  /*1d70*/  ISETP.GE.U32.AND P0, PT, R16.reuse, 0x4, PT ;  /* 0x000000041000780c */ /* 0x040fe20003f06070 */
[----:B------:R-:W-:Y:S01]  /*1d80*/  BSSY.RECONVERGENT B0, `(.L_x_25) ;  /* 0x0000045000007945 */ /* 0x000fe20003800200 */
[----:B------:R-:W-:Y:S01]  /*1d90*/  LOP3.LUT R8, R16, 0x3, RZ, 0xc0, !PT ;  /* 0x0000000310087812 */ /* 0x000fe200078ec0ff */
[----:B------:R-:W-:Y:S02]  /*1da0*/  IMAD.MOV.U32 R5, RZ, RZ, RZ ;  /* 0x000000ffff057224 */ /* 0x000fe400078e00ff */
[----:B------:R-:W-:-:S08]  /*1db0*/  IMAD.MOV.U32 R0, RZ, RZ, RZ ;  /* 0x000000ffff007224 */ /* 0x000fd000078e00ff */
[----:B0-----:R-:W-:Y:S05]  /*1dc0*/  @!P0 BRA `(.L_x_26) ;  /* 0x0000000400008947 */ /* 0x001fea0003800000 */
[----:B------:R-:W-:Y:S01]  /*1dd0*/  LOP3.LUT R0, R16, 0xfffffffc, RZ, 0xc0, !PT ;  /* 0xfffffffc10007812 */ /* 0x000fe200078ec0ff */
[C---:B------:R-:W-:Y:S01]  /*1de0*/  VIADD R6, R1.reuse, 0x589ff ;  /* 0x000589ff01067836 */ /* 0x040fe20000000000 */
[----:B------:R-:W-:Y:S01]  /*1df0*/  IADD3 R7, PT, PT, R1, 0x587a7, RZ ;  /* 0x000587a701077810 */ /* 0x000fe20007ffe0ff */
[----:B------:R-:W-:Y:S02]  /*1e00*/  IMAD.MOV.U32 R5, RZ, RZ, RZ ;  /* 0x000000ffff057224 */ /* 0x000fe400078e00ff */
[----:B------:R-:W-:-:S07]  /*1e10*/  IMAD.MOV R10, RZ, RZ, -R0 ;  /* 0x000000ffff0a7224 */ /* 0x000fce00078e0a00 */
.L_x_40:
[----:B-----5:R-:W-:Y:S01]  /*1e20*/  ISETP.NE.AND P1, PT, R9, 0x2d, PT ;  /* 0x0000002d0900780c */ /* 0x020fe20003f25270 */
[----:B------:R-:W-:Y:S01]  /*1e30*/  VIADD R10, R10, 0x4 ;  /* 0x000000040a0a7836 */ /* 0x000fe20000000000 */
[----:B------:R-:W-:Y:S04]  /*1e40*/  BSSY.RECONVERGENT B2, `(.L_x_27) ;  /* 0x000000d000027945 */ /* 0x000fe80003800200 */
[----:B------:R-:W-:-:S07]  /*1e50*/  ISETP.NE.AND P0, PT, R10, RZ, PT ;  /* 0x000000ff0a00720c */ /* 0x000fce0003f05270 */
[----:B------:R-:W-:Y:S06]  /*1e60*/  @!P1 BRA `(.L_x_28) ;  /* 0x00000000000c9947 */ /* 0x000fec0003800000 */
[----:B------:R-:W2:Y:S02]  /*1e70*/  LDL.U8 R2, [R17+0x589fe] ;  /* 0x0589fe0011027983 */ /* 0x000ea40000100000 */
[----:B--2---:R-:W-:-:S13]  /*1e80*/  ISETP.NE.AND P1, PT, R2, 0x2d, PT ;  /* 0x0000002d0200780c */ /* 0x004fda0003f25270 */
[----:B------:R-:W-:Y:S05]  /*1e90*/  @P1 BRA `(.L_x_29) ;  /* 0x0000000000081947 */ /* 0x000fea0003800000 */
.L_x_28:
[----:B------:R-:W-:Y:S01]  /*1ea0*/  VIADD R2, R5, 0xffffffff ;  /* 0xffffffff05027836 */ /* 0x000fe20000000000 */
[----:B------:R-:W-:Y:S06]  /*1eb0*/  BRA `(.L_x_30) ;  /* 0x0000000000147947 */ /* 0x000fec0003800000 */
.L_x_29:
[----:B------:R-:W2:Y:S04]  /*1ec0*/  LDL.U8 R2, [R7+-0x3] ;  /* 0xfffffd0007027983 */ /* 0x000ea80000100000 */
[----:B------:R-:W2:Y:S02]  /*1ed0*/  LDL.U8 R3, [R6+-0x1] ;  /* 0xffffff0006037983 */ /* 0x000ea40000100000 */
[----:B--2---:R-:W-:Y:S02]  /*1ee0*/  ISETP.NE.AND P1, PT, R2, R3, PT ;  /* 0x000000030200720c */ /* 0x004fe40003f25270 */
[----:B------:R-:W-:-:S11]  /*1ef0*/  IADD3 R2, PT, PT, R5, 0x1, RZ ;  /* 0x0000000105027810 */ /* 0x000fd60007ffe0ff */
[----:B------:R-:W-:-:S07]  /*1f00*/  @P1 VIADD R2, R5, 0xffffffff ;  /* 0xffffffff05021836 */ /* 0x000fce0000000000 */
.L_x_30:
[----:B------:R-:W-:Y:S05]  /*1f10*/  BSYNC.RECONVERGENT B2 ;  /* 0x0000000000027941 */ /* 0x000fea0003800200 */
.L_x_27:
[----:B------:R-:W-:Y:S01]  /*1f20*/  ISETP.NE.AND P1, PT, R9, 0x2d, PT ;  /* 0x0000002d0900780c */ /* 0x000fe20003f25270 */
[----:B------:R-:W-:-:S12]  /*1f30*/  BSSY.RECONVERGENT B2, `(.L_x_31) ;  /* 0x000000c000027945 */ /* 0x000fd80003800200 */
[----:B------:R-:W-:Y:S05]  /*1f40*/  @!P1 BRA `(.L_x_32) ;  /* 0x0000000000249947 */ /* 0x000fea0003800000 */
[----:B------:R-:W2:Y:S02]  /*1f50*/  LDL.U8 R3, [R17+0x589fe] ;  /* 0x0589fe0011037983 */ /* 0x000ea40000100000 */
[----:B--2---:R-:W-:-:S13]  /*1f60*/  ISETP.NE.AND P2, PT, R3, 0x2d, PT ;  /* 0x0000002d0300780c */ /* 0x004fda0003f45270 */
[----:B------:R-:W-:Y:S05]  /*1f70*/  @!P2 BRA `(.L_x_32) ;  /* 0x000000000018a947 */ /* 0x000fea0003800000 */
[----:B------:R-:W2:Y:S04]  /*1f80*/  LDL.U8 R3, [R7+-0x2] ;  /* 0xfffffe0007037983 */ /* 0x000ea80000100000 */
[----:B------:R-:W2:Y:S02]  /*1f90*/  LDL.U8 R4, [R6] ;  /* 0x0000000006047983 */ /* 0x000ea40000100000 */
[----:B--2---:R-:W-:Y:S01]  /*1fa0*/  ISETP.NE.AND P2, PT, R3, R4, PT ;  /* 0x000000040300720c */ /* 0x004fe20003f45270 */
[----:B------:R-:W-:-:S12]  /*1fb0*/  VIADD R3, R2, 0x1 ;  /* 0x0000000102037836 */ /* 0x000fd80000000000 */
[----:B------:R-:W-:Y:S01]  /*1fc0*/  @P2 VIADD R3, R2, 0xffffffff ;  /* 0xffffffff02032836 */ /* 0x000fe20000000000 */
[----:B------:R-:W-:Y:S06]  /*1fd0*/  BRA `(.L_x_33) ;  /* 0x0000000000047947 */ /* 0x000fec0003800000 */
.L_x_32:
[----:B------:R-:W-:-:S07]  /*1fe0*/  VIADD R3, R2, 0xffffffff ;  /* 0xffffffff02037836 */ /* 0x000fce0000000000 */
.L_x_33:
[----:B------:R-:W-:Y:S05]  /*1ff0*/  BSYNC.RECONVERGENT B2 ;  /* 0x0000000000027941 */ /* 0x000fea0003800200 */
.L_x_31:
[----:B------:R-:W-:Y:S04]  /*2000*/  BSSY.RECONVERGENT B2, `(.L_x_34) ;  /* 0x000000c000027945 */ /* 0x000fe80003800200 */
[----:B------:R-:W-:Y:S05]  /*2010*/  @!P1 BRA `(.L_x_35) ;  /* 0x0000000000249947 */ /* 0x000fea0003800000 */
[----:B------:R-:W2:Y:S02]  /*2020*/  LDL.U8 R2, [R17+0x589fe] ;  /* 0x0589fe0011027983 */ /* 0x000ea40000100000 */
[----:B--2---:R-:W-:-:S13]  /*2030*/  ISETP.NE.AND P2, PT, R2, 0x2d, PT ;  /* 0x0000002d0200780c */ /* 0x004fda0003f45270 */
[----:B------:R-:W-:Y:S05]  /*2040*/  @!P2 BRA `(.L_x_35) ;  /* 0x000000000018a947 */ /* 0x000fea0003800000 */
[----:B------:R-:W2:Y:S04]  /*2050*/  LDL.U8 R2, [R7+-0x1] ;  /* 0xffffff0007027983 */ /* 0x000ea80000100000 */
[----:B------:R-:W2:Y:S02]  /*2060*/  LDL.U8 R5, [R6+0x1] ;  /* 0x0000010006057983 */ /* 0x000ea40000100000 */
[----:B--2---:R-:W-:Y:S01]  /*2070*/  ISETP.NE.AND P2, PT, R2, R5, PT ;  /* 0x000000050200720c */ /* 0x004fe20003f45270 */
[----:B------:R-:W-:-:S12]  /*2080*/  VIADD R2, R3, 0x1 ;  /* 0x0000000103027836 */ /* 0x000fd80000000000 */
[----:B------:R-:W-:Y:S01]  /*2090*/  @P2 IADD3 R2, PT, PT, R3, -0x1, RZ ;  /* 0xffffffff03022810 */ /* 0x000fe20007ffe0ff */
[----:B------:R-:W-:Y:S06]  /*20a0*/  BRA `(.L_x_36) ;  /* 0x0000000000047947 */ /* 0x000fec0003800000 */
.L_x_35:
[----:B------:R-:W-:-:S07]  /*20b0*/  VIADD R2, R3, 0xffffffff ;  /* 0xffffffff03027836 */ /* 0x000fce0000000000 */
.L_x_36:
[----:B------:R-:W-:Y:S05]  /*20c0*/  BSYNC.RECONVERGENT B2 ;  /* 0x0000000000027941 */ /* 0x000fea0003800200 */
.L_x_34:
[----:B------:R-:W-:Y:S04]  /*20d0*/  BSSY.RECONVERGENT B2, `(.L_x_37) ;  /* 0x000000c000027945 */ /* 0x000fe80003800200 */
[----:B------:R-:W-:Y:S05]  /*20e0*/  @!P1 BRA `(.L_x_38) ;  /* 0x0000000000249947 */ /* 0x000fea0003800000 */
[----:B------:R-:W2:Y:S02]  /*20f0*/  LDL.U8 R3, [R17+0x589fe] ;  /* 0x0589fe0011037983 */ /* 0x000ea40000100000 */
[----:B--2---:R-:W-:-:S13]  /*2100*/  ISETP.NE.AND P1, PT, R3, 0x2d, PT ;  /* 0x0000002d0300780c */ /* 0x004fda0003f25270 */
[----:B------:R-:W-:Y:S05]  /*2110*/  @!P1 BRA `(.L_x_38) ;  /* 0x0000000000189947 */ /* 0x000fea0003800000 */
[----:B------:R-:W2:Y:S04]  /*2120*/  LDL.U8 R3, [R7] ;  /* 0x0000000007037983 */ /* 0x000ea80000100000 */
[----:B------:R-:W2:Y:S01]  /*2130*/  LDL.U8 R4, [R6+0x2] ;  /* 0x0000020006047983 */ /* 0x000ea20000100000 */
[----:B------:R-:W-:Y:S01]  /*2140*/  VIADD R5, R2, 0x1 ;  /* 0x0000000102057836 */ /* 0x000fe20000000000 */
[----:B--2---:R-:W-:-:S13]  /*2150*/  ISETP.NE.AND P1, PT, R3, R4, PT ;  /* 0x000000040300720c */ /* 0x004fda0003f25270 */
[----:B------:R-:W-:Y:S01]  /*2160*/  @P1 VIADD R5, R2, 0xffffffff ;  /* 0xffffffff02051836 */ /* 0x000fe20000000000 */
[----:B------:R-:W-:Y:S06]  /*2170*/  BRA `(.L_x_39) ;  /* 0x0000000000047947 */ /* 0x000fec0003800000 */
.L_x_38:
[----:B------:R-:W-:-:S07]  /*2180*/  VIADD R5, R2, 0xffffffff ;  /* 0xffffffff02057836 */ /* 0x000fce0000000000 */
.L_x_39:
[----:B------:R-:W-:Y:S05]  /*2190*/  BSYNC.RECONVERGENT B2 ;  /* 0x0000000000027941 */ /* 0x000fea0003800200 */
.L_x_37:
[----:B------:R-:W-:Y:S01]  /*21a0*/  VIADD R7, R7, 0x4 ;  /* 0x0000000407077836 */ /* 0x000fe20000000000 */
[----:B------:R-:W-:Y:S01]  /*21b0*/  IADD3 R6, PT, PT, R6, 0x4, RZ ;  /* 0x0000000406067810 */ /* 0x000fe20007ffe0ff */
[----:B------:R-:W-:Y:S06]  /*21c0*/  @P0 BRA `(.L_x_40) ;  /* 0xfffffffc00140947 */ /* 0x000fec000383ffff */
.L_x_26:
[----:B------:R-:W-:Y:S05]  /*21d0*/  BSYNC.RECONVERGENT B0 ;  /* 0x0000000000007941 */ /* 0x000fea0003800200 */
.L_x_25:
[----:B------:R-:W-:-:S13]  /*21e0*/  ISETP.NE.AND P0, PT, R8, RZ, PT ;  /* 0x000000ff0800720c */ /* 0x000fda0003f05270 */
[----:B------:R-:W-:Y:S05]  /*21f0*/  @!P0 BRA `(.L_x_24) ;  /* 0x00000000005c8947 */ /* 0x000fea0003800000 */
[C---:B------:R-:W-:Y:S02]  /*2200*/  IMAD.IADD R22, R0.reuse, 0x1, R22 ;  /* 0x0000000100167824 */ /* 0x040fe400078e0216 */
[----:B------:R-:W-:Y:S02]  /*2210*/  IMAD.IADD R19, R0, 0x1, R19 ;  /* 0x0000000100137824 */ /* 0x000fe400078e0213 */
[----:B------:R-:W-:-:S07]  /*2220*/  IMAD.MOV R0, RZ, RZ, -R8 ;  /* 0x000000ffff007224 */ /* 0x000fce00078e0a08 */
.L_x_44:
[----:B-----5:R-:W-:Y:S01]  /*2230*/  ISETP.NE.AND P1, PT, R9, 0x2d, PT ;  /* 0x0000002d0900780c */ /* 0x020fe20003f25270 */
[----:B------:R-:W-:Y:S01]  /*2240*/  VIADD R0, R0, 0x1 ;  /* 0x0000000100007836 */ /* 0x000fe20000000000 */
[----:B------:R-:W-:Y:S04]  /*2250*/  BSSY.RECONVERGENT B0, `(.L_x_41) ;  /* 0x000000e000007945 */ /* 0x000fe80003800200 */
[----:B------:R-:W-:-:S07]  /*2260*/  ISETP.NE.AND P0, PT, R0, RZ, PT ;  /* 0x000000ff0000720c */ /* 0x000fce0003f05270 */
[----:B------:R-:W-:Y:S06]  /*2270*/  @!P1 BRA `(.L_x_42) ;  /* 0x0000000000289947 */ /* 0x000fec0003800000 */
[----:B------:R-:W2:Y:S02]  /*2280*/  LDL.U8 R2, [R17+0x589fe] ;  /* 0x0589fe0011027983 */ /* 0x000ea40000100000 */
[----:B--2---:R-:W-:-:S13]  /*2290*/  ISETP.NE.AND P1, PT, R2, 0x2d, PT ;  /* 0x0000002d0200780c */ /* 0x004fda0003f25270 */
[----:B------:R-:W-:Y:S05]  /*22a0*/  @!P1 BRA `(.L_x_42) ;  /* 0x00000000001c9947 */ /* 0x000fea0003800000 */
[----:B------:R-:W2:Y:S04]  /*22b0*/  LDL.U8 R2, [R19] ;  /* 0x0000000013027983 */ /* 0x000ea80000100000 */
[----:B------:R-:W2:Y:S02]  /*22c0*/  LDL.U8 R3, [R22] ;  /* 0x0000000016037983 */ /* 0x000ea40000100000 */
[----:B--2---:R-:W-:Y:S01]  /*22d0*/  ISETP.NE.AND P1, PT, R2, R3, PT ;  /* 0x000000030200720c */ /* 0x004fe20003f25270 */
[----:B------:R-:W-:-:S12]  /*22e0*/  VIADD R2, R5, 0x1 ;  /* 0x0000000105027836 */ /* 0x000fd80000000000 */
[----:B------:R-:W-:-:S05]  /*22f0*/  @P1 IADD3 R2, PT, PT, R5, -0x1, RZ ;  /* 0xffffffff05021810 */ /* 0x000fca0007ffe0ff */
[----:B------:R-:W-:Y:S01]  /*2300*/  IMAD.MOV.U32 R5, RZ, RZ, R2 ;  /* 0x000000ffff057224 */ /* 0x000fe200078e0002 */
[----:B------:R-:W-:Y:S06]  /*2310*/  BRA `(.L_x_43) ;  /* 0x0000000000047947 */ /* 0x000fec0003800000 */
.L_x_42:
[----:B------:R-:W-:-:S07]  /*2320*/  VIADD R5, R5, 0xffffffff ;  /* 0xffffffff05057836 */ /* 0x000fce0000000000 */
.L_x_43:
[----:B------:R-:W-:Y:S05]  /*2330*/  BSYNC.RECONVERGENT B0 ;  /* 0x0000000000007941 */ /* 0x000fea0003800200 */
.L_x_41:
[----:B------:R-:W-:Y:S02]  /*2340*/  VIADD R22, R22, 0x1 ;  /* 0x0000000116167836 */ /* 0x000fe40000000000 */
[----:B------:R-:W-:Y:S01]  /*2350*/  VIADD R19, R19, 0x1 ;  /* 0x0000000113137836 */ /* 0x000fe20000000000 */
[----:B------:R-:W-:Y:S06]  /*2360*/  @P0 BRA `(.L_x_44) ;  /* 0xfffffffc00b00947 */ /* 0x000fec000383ffff */
.L_x_24:
[----:B------:R-:W-:Y:S05]  /*2370*/  BSYNC.RECONVERGENT B1 ;  /* 0x0000000000017941 */ /* 0x000fea0003800200 */
.L_x_23:
[----:B------:R-:W0:Y:S02]  /*2380*/  LDC.64 R2, c[0x0][0x390] ;  /* 0x0000e400ff027b82 */ /* 0x000e240000000a00 */
[----:B0-----:R-:W-:-:S05]  /*2390*/  IMAD.WIDE R18, R18, 0x4, R2 ;  /* 0x0000000412127825 */ /* 0x001fca00078e0202 */
[----:B------:R-:W-:Y:S01]  /*23a0*/  STG.E desc[UR36][R18.64], R5 ;  /* 0x0000000512007986 */ /* 0x000fe2000c101924 */
[----:B------:R-:W-:Y:S05]  /*23b0*/  EXIT ;  /* 0x000000000000794d */ /* 0x000fea0003800000 */
.L_x_45:
[----:B------:R-:W-:-:S00]  /*23c0*/  BRA `(.L_x_45) ;  /* 0xfffffffc00fc7947 */ /* 0x000fc0000383ffff */
[----:B------:R-:W-:-:S00]  /*23d0*/  NOP ;  /* 0x0000000000007918 */ /* 0x000fc00000000000 */
        /* <DEDUP_REMOVED lines=10> */
.L_x_46:


//--------------------- .nv.global.init           --------------------------
	.section	.nv.global.init,"aw",@progbits
.nv.global.init:
	.type		$str,@object
	.size		$str,(.L_0 - $str)
$str:
        /*0000*/ 	.byte	0x0a, 0x41, 0x6c, 0x69, 0x67, 0x6e, 0x6d, 0x65, 0x6e, 0x74, 0x20, 0x23, 0x25, 0x64, 0x20, 0x3a
        /*0010*/ 	.byte	0x0a, 0x25, 0x73, 0x0a, 0x25, 0x73, 0x0a, 0x00
.L_0:


//--------------------- .nv.shared.reserved.0     --------------------------
	.section	.nv.shared.reserved.0,"aw",@nobits
	.weak		__nv_reservedSMEM_offset_0_alias
	.size		__nv_reservedSMEM_offset_0_alias, 0, 64
	.other		__nv_reservedSMEM_offset_0_alias,@"STO_CUDA_RESERVED_SHARED STV_DEFAULT"
__nv_reservedSMEM_offset_0_alias:
	.zero		0
	.zero		64


//--------------------- .nv.constant0._Z5alignPcS_Piii --------------------------
	.section	.nv.constant0._Z5alignPcS_Piii,"a",@progbits
	.sectionflags	@""
	.align	4
.nv.constant0._Z5alignPcS_Piii:
	.zero		928


//--------------------- SYMBOLS --------------------------

	.type		.nv.reservedSmem.offset0,@object
	.size		.nv.reservedSmem.offset0,0x4
	.type		vprintf,@function
